// auto-generated by cutlass_sweep.gemm — config: {"arch": "sm_100", "cluster_m": 2, "cluster_n": 2, "dtype": "e4m3", "stages": 5, "tile_k": 32, "tile_m": 256, "tile_n": 256}
#include "cutlass/cutlass.h"
#include "cutlass/gemm/collective/collective_builder.hpp"
#include "cutlass/gemm/device/gemm_universal_adapter.h"
#include "cutlass/gemm/kernel/gemm_universal.hpp"
#include "cutlass/epilogue/collective/collective_builder.hpp"

using ElemA = cutlass::float_e4m3_t;
using ElemB = cutlass::float_e4m3_t;
using ElemCD = cutlass::float_e4m3_t;
using Acc  = float;
using TileShape    = cute::Shape<cute::_256, cute::_256, cute::_32>;
using ClusterShape = cute::Shape<cute::_2, cute::_2, cute::_1>;

using CollectiveEpilogue = typename cutlass::epilogue::collective::CollectiveBuilder<
    cutlass::arch::Sm100, cutlass::arch::OpClassTensorOp,
    TileShape, ClusterShape,
    cutlass::epilogue::collective::EpilogueTileAuto,
    Acc, Acc,
    ElemCD, cutlass::layout::RowMajor, 128 / cutlass::sizeof_bits<ElemCD>::value,
    ElemCD, cutlass::layout::RowMajor, 128 / cutlass::sizeof_bits<ElemCD>::value,
    cutlass::epilogue::collective::EpilogueScheduleAuto
  >::CollectiveOp;

using CollectiveMainloop = typename cutlass::gemm::collective::CollectiveBuilder<
    cutlass::arch::Sm100, cutlass::arch::OpClassTensorOp,
    ElemA, cutlass::layout::RowMajor, 128 / cutlass::sizeof_bits<ElemA>::value,
    ElemB, cutlass::layout::ColumnMajor, 128 / cutlass::sizeof_bits<ElemB>::value,
    Acc,
    TileShape, ClusterShape,
    cutlass::gemm::collective::StageCount<5>,
    cutlass::gemm::collective::KernelScheduleAuto
  >::CollectiveOp;

using GemmKernel = cutlass::gemm::kernel::GemmUniversal<
    cute::Shape<int,int,int,int>,
    CollectiveMainloop,
    CollectiveEpilogue
>;
using Gemm = cutlass::gemm::device::GemmUniversalAdapter<GemmKernel>;

// Force the device kernel symbol into the cubin without needing a host main.
auto* _anchor = &cutlass::device_kernel<GemmKernel>;


// ===== COMPILED SASS (sm_100a) =====

	.target	sm_100a

	.elftype	@"ET_EXEC"


//--------------------- .note.nv.tkinfo           --------------------------
	.section	.note.nv.tkinfo,"",@"SHT_NOTE"
	.sectionflags	@"SHF_NOTE_NV_TKINFO"
	.tkinfo
        /*0018*/ 	.word	0x00000002
        /*0030*/ 	.string	""
        /*0030*/ 	.string	"ptxas"
        /*0030*/ 	.string	"Cuda compilation tools, release 13.0, V13.0.88"
        /*0030*/ 	.string	"Build cuda_13.0.r13.0/compiler.36424714_0"
        /*0030*/ 	.string	"-arch sm_100a -m 64 "



//--------------------- .note.nv.cuinfo           --------------------------
	.section	.note.nv.cuinfo,"",@"SHT_NOTE"
	.sectionflags	@"SHF_NOTE_NV_CUINFO"
        /*0018*/ 	.short	0x0002
        /*001a*/ 	.short	0x0064
        /*001c*/ 	.short	0x0082
	.zero		2


//--------------------- .nv.info                  --------------------------
	.section	.nv.info,"",@"SHT_CUDA_INFO"
	.align	4


	//----- nvinfo : EIATTR_REGCOUNT
	.align		4
        /*0000*/ 	.byte	0x04, 0x2f
        /*0002*/ 	.short	(.L_20 - .L_19)
	.align		4
.L_19:
        /*0004*/ 	.word	index@(_ZN7cutlass13device_kernelINS_4gemm6kernel13GemmUniversalIN4cute5tupleIJiiiiEEENS1_10collective13CollectiveMmaINS1_35MainloopSm100TmaUmmaWarpSpecializedILi5ELi2ELi2ENS5_IJNS4_1CILi2EEESB_NSA_ILi1EEEEEEEENS5_IJNSA_ILi256EEESF_NSA_ILi32EEEEEENS_12float_e4m3_tENS5_IJlSC_lEEESI_SJ_NS4_8TiledMMAINS4_8MMA_AtomIJNS4_10MMA_TraitsINS4_25SM100_MMA_F8F6F4_2x1SM_SSEJSI_SI_fSF_SF_NS4_17integral_constantINS4_4UMMA5MajorELSQ_0EEESR_NSO_INSP_7ScaleInELSS_0EEEST_EEEEEENS4_6LayoutINS5_IJSC_SC_SC_EEENS5_IJNSA_ILi0EEESY_SY_EEEEENS5_IJNS4_10UnderscoreES11_S11_EEEEENS4_28SM100_TMA_2SM_LOAD_MULTICASTENS4_14ComposedLayoutINS4_7SwizzleILi1ELi4ELi3EEENS4_18smem_ptr_flag_bitsILi8EEENSW_INS5_IJNSA_ILi8EEESG_EEENS5_IJSG_SC_EEEEEEEvNS4_8identityENS4_18SM100_TMA_2SM_LOADES1E_vS1F_EENS_8epilogue10collective18CollectiveEpilogueINS1I_23Sm100TmaWarpSpecializedILi4ELi2ELi64ELb0ELb0EEEJNS5_IJNSA_ILi128EEESF_SG_EEENS5_IJNSW_IS1N_SC_EENSW_INSA_ILi64EEESC_EEEEESI_SJ_SI_SJ_NS1I_6fusion15FusionCallbacksIS1M_NS1T_17LinearCombinationISI_fSI_fLNS_15FloatRoundStyleE2EEES1O_S1S_JEEENS4_5SM1004TMEM4LOAD26SM100_TMEM_LOAD_32dp32b64xENS4_13SM90_TMA_LOADENS15_INS16_ILi2ELi4ELi3EEES19_NSW_INS5_IJS1A_S1Q_EEENS5_IJS1Q_SC_EEEEEEENS4_39AutoVectorizingCopyWithAssumedAlignmentILi128EEENS4_14SM90_TMA_STOREES28_S2A_S2A_EEEvvEEEEvNT_6ParamsE)
        /*0008*/ 	.word	0x000000cf


	//----- nvinfo : EIATTR_FRAME_SIZE
	.align		4
.L_20:
        /*000c*/ 	.byte	0x04, 0x11
        /*000e*/ 	.short	(.L_22 - .L_21)
	.align		4
.L_21:
        /*0010*/ 	.word	index@($__internal_2_$__cuda_sm10x_tcgen05_guardrail_trap_unallocated_columns_being_dealloced)
        /*0014*/ 	.word	0x00000000


	//----- nvinfo : EIATTR_FRAME_SIZE
	.align		4
.L_22:
        /*0018*/ 	.byte	0x04, 0x11
        /*001a*/ 	.short	(.L_24 - .L_23)
	.align		4
.L_23:
        /*001c*/ 	.word	index@($__internal_1_$__cuda_sm10x_tcgen05_guardrail_trap_phase_invalid_during_alloc)
        /*0020*/ 	.word	0x00000000


	//----- nvinfo : EIATTR_FRAME_SIZE
	.align		4
.L_24:
        /*0024*/ 	.byte	0x04, 0x11
        /*0026*/ 	.short	(.L_26 - .L_25)
	.align		4
.L_25:
        /*0028*/ 	.word	index@($__internal_0_$__cuda_sm10x_tcgen05_guardrail_trap_col_being_dealloced_not_returned_by_alloc)
        /*002c*/ 	.word	0x00000000


	//----- nvinfo : EIATTR_FRAME_SIZE
	.align		4
.L_26:
        /*0030*/ 	.byte	0x04, 0x11
        /*0032*/ 	.short	(.L_28 - .L_27)
	.align		4
.L_27:
        /*0034*/ 	.word	index@(_ZN7cutlass13device_kernelINS_4gemm6kernel13GemmUniversalIN4cute5tupleIJiiiiEEENS1_10collective13CollectiveMmaINS1_35MainloopSm100TmaUmmaWarpSpecializedILi5ELi2ELi2ENS5_IJNS4_1CILi2EEESB_NSA_ILi1EEEEEEEENS5_IJNSA_ILi256EEESF_NSA_ILi32EEEEEENS_12float_e4m3_tENS5_IJlSC_lEEESI_SJ_NS4_8TiledMMAINS4_8MMA_AtomIJNS4_10MMA_TraitsINS4_25SM100_MMA_F8F6F4_2x1SM_SSEJSI_SI_fSF_SF_NS4_17integral_constantINS4_4UMMA5MajorELSQ_0EEESR_NSO_INSP_7ScaleInELSS_0EEEST_EEEEEENS4_6LayoutINS5_IJSC_SC_SC_EEENS5_IJNSA_ILi0EEESY_SY_EEEEENS5_IJNS4_10UnderscoreES11_S11_EEEEENS4_28SM100_TMA_2SM_LOAD_MULTICASTENS4_14ComposedLayoutINS4_7SwizzleILi1ELi4ELi3EEENS4_18smem_ptr_flag_bitsILi8EEENSW_INS5_IJNSA_ILi8EEESG_EEENS5_IJSG_SC_EEEEEEEvNS4_8identityENS4_18SM100_TMA_2SM_LOADES1E_vS1F_EENS_8epilogue10collective18CollectiveEpilogueINS1I_23Sm100TmaWarpSpecializedILi4ELi2ELi64ELb0ELb0EEEJNS5_IJNSA_ILi128EEESF_SG_EEENS5_IJNSW_IS1N_SC_EENSW_INSA_ILi64EEESC_EEEEESI_SJ_SI_SJ_NS1I_6fusion15FusionCallbacksIS1M_NS1T_17LinearCombinationISI_fSI_fLNS_15FloatRoundStyleE2EEES1O_S1S_JEEENS4_5SM1004TMEM4LOAD26SM100_TMEM_LOAD_32dp32b64xENS4_13SM90_TMA_LOADENS15_INS16_ILi2ELi4ELi3EEES19_NSW_INS5_IJS1A_S1Q_EEENS5_IJS1Q_SC_EEEEEEENS4_39AutoVectorizingCopyWithAssumedAlignmentILi128EEENS4_14SM90_TMA_STOREES28_S2A_S2A_EEEvvEEEEvNT_6ParamsE)
        /*0038*/ 	.word	0x00000000


	//----- nvinfo : EIATTR_MIN_STACK_SIZE
	.align		4
.L_28:
        /*003c*/ 	.byte	0x04, 0x12
        /*003e*/ 	.short	(.L_30 - .L_29)
	.align		4
.L_29:
        /*0040*/ 	.word	index@(_ZN7cutlass13device_kernelINS_4gemm6kernel13GemmUniversalIN4cute5tupleIJiiiiEEENS1_10collective13CollectiveMmaINS1_35MainloopSm100TmaUmmaWarpSpecializedILi5ELi2ELi2ENS5_IJNS4_1CILi2EEESB_NSA_ILi1EEEEEEEENS5_IJNSA_ILi256EEESF_NSA_ILi32EEEEEENS_12float_e4m3_tENS5_IJlSC_lEEESI_SJ_NS4_8TiledMMAINS4_8MMA_AtomIJNS4_10MMA_TraitsINS4_25SM100_MMA_F8F6F4_2x1SM_SSEJSI_SI_fSF_SF_NS4_17integral_constantINS4_4UMMA5MajorELSQ_0EEESR_NSO_INSP_7ScaleInELSS_0EEEST_EEEEEENS4_6LayoutINS5_IJSC_SC_SC_EEENS5_IJNSA_ILi0EEESY_SY_EEEEENS5_IJNS4_10UnderscoreES11_S11_EEEEENS4_28SM100_TMA_2SM_LOAD_MULTICASTENS4_14ComposedLayoutINS4_7SwizzleILi1ELi4ELi3EEENS4_18smem_ptr_flag_bitsILi8EEENSW_INS5_IJNSA_ILi8EEESG_EEENS5_IJSG_SC_EEEEEEEvNS4_8identityENS4_18SM100_TMA_2SM_LOADES1E_vS1F_EENS_8epilogue10collective18CollectiveEpilogueINS1I_23Sm100TmaWarpSpecializedILi4ELi2ELi64ELb0ELb0EEEJNS5_IJNSA_ILi128EEESF_SG_EEENS5_IJNSW_IS1N_SC_EENSW_INSA_ILi64EEESC_EEEEESI_SJ_SI_SJ_NS1I_6fusion15FusionCallbacksIS1M_NS1T_17LinearCombinationISI_fSI_fLNS_15FloatRoundStyleE2EEES1O_S1S_JEEENS4_5SM1004TMEM4LOAD26SM100_TMEM_LOAD_32dp32b64xENS4_13SM90_TMA_LOADENS15_INS16_ILi2ELi4ELi3EEES19_NSW_INS5_IJS1A_S1Q_EEENS5_IJS1Q_SC_EEEEEEENS4_39AutoVectorizingCopyWithAssumedAlignmentILi128EEENS4_14SM90_TMA_STOREES28_S2A_S2A_EEEvvEEEEvNT_6ParamsE)
        /*0044*/ 	.word	0x00000000
.L_30:


//--------------------- .nv.compat                --------------------------
	.section	.nv.compat,"",@"SHT_CUDA_COMPAT_INFO"
	.align	4
        /*0000*/ 	.byte	0x02, 0x09, 0x01, 0x00, 0x02, 0x02, 0x02, 0x00, 0x02, 0x05, 0x05, 0x00, 0x03, 0x07, 0x01, 0x01
        /*0010*/ 	.byte	0x02, 0x03, 0x01, 0x00, 0x02, 0x06, 0x01, 0x00, 0x04, 0x0b, 0x08, 0x00, 0x09, 0x00, 0x00, 0x00
        /*0020*/ 	.byte	0x00, 0x00, 0x00, 0x00


//--------------------- .nv.info._ZN7cutlass13device_kernelINS_4gemm6kernel13GemmUniversalIN4cute5tupleIJiiiiEEENS1_10collective13CollectiveMmaINS1_35MainloopSm100TmaUmmaWarpSpecializedILi5ELi2ELi2ENS5_IJNS4_1CILi2EEESB_NSA_ILi1EEEEEEEENS5_IJNSA_ILi256EEESF_NSA_ILi32EEEEEENS_12float_e4m3_tENS5_IJlSC_lEEESI_SJ_NS4_8TiledMMAINS4_8MMA_AtomIJNS4_10MMA_TraitsINS4_25SM100_MMA_F8F6F4_2x1SM_SSEJSI_SI_fSF_SF_NS4_17integral_constantINS4_4UMMA5MajorELSQ_0EEESR_NSO_INSP_7ScaleInELSS_0EEEST_EEEEEENS4_6LayoutINS5_IJSC_SC_SC_EEENS5_IJNSA_ILi0EEESY_SY_EEEEENS5_IJNS4_10UnderscoreES11_S11_EEEEENS4_28SM100_TMA_2SM_LOAD_MULTICASTENS4_14ComposedLayoutINS4_7SwizzleILi1ELi4ELi3EEENS4_18smem_ptr_flag_bitsILi8EEENSW_INS5_IJNSA_ILi8EEESG_EEENS5_IJSG_SC_EEEEEEEvNS4_8identityENS4_18SM100_TMA_2SM_LOADES1E_vS1F_EENS_8epilogue10collective18CollectiveEpilogueINS1I_23Sm100TmaWarpSpecializedILi4ELi2ELi64ELb0ELb0EEEJNS5_IJNSA_ILi128EEESF_SG_EEENS5_IJNSW_IS1N_SC_EENSW_INSA_ILi64EEESC_EEEEESI_SJ_SI_SJ_NS1I_6fusion15FusionCallbacksIS1M_NS1T_17LinearCombinationISI_fSI_fLNS_15FloatRoundStyleE2EEES1O_S1S_JEEENS4_5SM1004TMEM4LOAD26SM100_TMEM_LOAD_32dp32b64xENS4_13SM90_TMA_LOADENS15_INS16_ILi2ELi4ELi3EEES19_NSW_INS5_IJS1A_S1Q_EEENS5_IJS1Q_SC_EEEEEEENS4_39AutoVectorizingCopyWithAssumedAlignmentILi128EEENS4_14SM90_TMA_STOREES28_S2A_S2A_EEEvvEEEEvNT_6ParamsE --------------------------
	.section	.nv.info._ZN7cutlass13device_kernelINS_4gemm6kernel13GemmUniversalIN4cute5tupleIJiiiiEEENS1_10collective13CollectiveMmaINS1_35MainloopSm100TmaUmmaWarpSpecializedILi5ELi2ELi2ENS5_IJNS4_1CILi2EEESB_NSA_ILi1EEEEEEEENS5_IJNSA_ILi256EEESF_NSA_ILi32EEEEEENS_12float_e4m3_tENS5_IJlSC_lEEESI_SJ_NS4_8TiledMMAINS4_8MMA_AtomIJNS4_10MMA_TraitsINS4_25SM100_MMA_F8F6F4_2x1SM_SSEJSI_SI_fSF_SF_NS4_17integral_constantINS4_4UMMA5MajorELSQ_0EEESR_NSO_INSP_7ScaleInELSS_0EEEST_EEEEEENS4_6LayoutINS5_IJSC_SC_SC_EEENS5_IJNSA_ILi0EEESY_SY_EEEEENS5_IJNS4_10UnderscoreES11_S11_EEEEENS4_28SM100_TMA_2SM_LOAD_MULTICASTENS4_14ComposedLayoutINS4_7SwizzleILi1ELi4ELi3EEENS4_18smem_ptr_flag_bitsILi8EEENSW_INS5_IJNSA_ILi8EEESG_EEENS5_IJSG_SC_EEEEEEEvNS4_8identityENS4_18SM100_TMA_2SM_LOADES1E_vS1F_EENS_8epilogue10collective18CollectiveEpilogueINS1I_23Sm100TmaWarpSpecializedILi4ELi2ELi64ELb0ELb0EEEJNS5_IJNSA_ILi128EEESF_SG_EEENS5_IJNSW_IS1N_SC_EENSW_INSA_ILi64EEESC_EEEEESI_SJ_SI_SJ_NS1I_6fusion15FusionCallbacksIS1M_NS1T_17LinearCombinationISI_fSI_fLNS_15FloatRoundStyleE2EEES1O_S1S_JEEENS4_5SM1004TMEM4LOAD26SM100_TMEM_LOAD_32dp32b64xENS4_13SM90_TMA_LOADENS15_INS16_ILi2ELi4ELi3EEES19_NSW_INS5_IJS1A_S1Q_EEENS5_IJS1Q_SC_EEEEEEENS4_39AutoVectorizingCopyWithAssumedAlignmentILi128EEENS4_14SM90_TMA_STOREES28_S2A_S2A_EEEvvEEEEvNT_6ParamsE,"",@"SHT_CUDA_INFO"
	.sectionflags	@""
	.align	4


	//----- nvinfo : EIATTR_CUDA_API_VERSION
	.align		4
        /*0000*/ 	.byte	0x04, 0x37
        /*0002*/ 	.short	(.L_32 - .L_31)
.L_31:
        /*0004*/ 	.word	0x00000082


	//----- nvinfo : EIATTR_KPARAM_INFO
	.align		4
.L_32:
        /*0008*/ 	.byte	0x04, 0x17
        /*000a*/ 	.short	(.L_34 - .L_33)
.L_33:
        /*000c*/ 	.word	0x00000000
        /*0010*/ 	.short	0x0000
        /*0012*/ 	.short	0x0000
        /*0014*/ 	.byte	0x00, 0xf0, 0x01, 0x20


	//----- nvinfo : EIATTR_AT_ENTRY_FRAGMENTS
	.align		4
.L_34:
        /*0018*/ 	.byte	0x04, 0x4f
        /*001a*/ 	.short	(.L_36 - .L_35)


	//   ....[0]....
.L_35:
        /*001c*/ 	.word	0x00000007


	//----- nvinfo : EIATTR_RESERVED_SMEM_USED
	.align		4
.L_36:
        /*0020*/ 	.byte	0x01, 0x41
	.zero		2


	//----- nvinfo : EIATTR_SPARSE_MMA_MASK
	.align		4
        /*0024*/ 	.byte	0x03, 0x50
        /*0026*/ 	.short	0x0000


	//----- nvinfo : EIATTR_TCGEN05_2CTA_USED
	.align		4
        /*0028*/ 	.byte	0x01, 0x52
	.zero		2


	//----- nvinfo : EIATTR_MAXREG_COUNT
	.align		4
        /*002c*/ 	.byte	0x03, 0x1b
        /*002e*/ 	.short	0x00ff


	//----- nvinfo : EIATTR_NUM_BARRIERS
	.align		4
        /*0030*/ 	.byte	0x02, 0x4c
        /*0032*/ 	.byte	0x07
	.zero		1


	//----- nvinfo : EIATTR_EXTERNS
	.align		4
        /*0034*/ 	.byte	0x04, 0x0f
        /*0036*/ 	.short	(.L_38 - .L_37)


	//   ....[0]....
	.align		4
.L_37:
        /*0038*/ 	.word	index@(__assertfail)


	//----- nvinfo : EIATTR_MERCURY_ISA_VERSION
	.align		4
.L_38:
        /*003c*/ 	.byte	0x03, 0x5f
        /*003e*/ 	.short	0x0101


	//----- nvinfo : EIATTR_INT_WARP_WIDE_INSTR_OFFSETS
	.align		4
        /*0040*/ 	.byte	0x04, 0x31
        /*0042*/ 	.short	(.L_40 - .L_39)


	//   ....[0]....
.L_39:
        /*0044*/ 	.word	0x00000d50


	//   ....[1]....
        /*0048*/ 	.word	0x00000df0


	//   ....[2]....
        /*004c*/ 	.word	0x000040e0


	//   ....[3]....
        /*0050*/ 	.word	0x00004100


	//   ....[4]....
        /*0054*/ 	.word	0x00004130


	//   ....[5]....
        /*0058*/ 	.word	0x00004c70


	//   ....[6]....
        /*005c*/ 	.word	0x00004ce0


	//   ....[7]....
        /*0060*/ 	.word	0x00004dc0


	//   ....[8]....
        /*0064*/ 	.word	0x00004e40


	//   ....[9]....
        /*0068*/ 	.word	0x00004f40


	//   ....[10]....
        /*006c*/ 	.word	0x00004fc0


	//   ....[11]....
        /*0070*/ 	.word	0x000050b0


	//   ....[12]....
        /*0074*/ 	.word	0x00005160


	//----- nvinfo : EIATTR_COOP_GROUP_MASK_REGIDS
	.align		4
.L_40:
        /*0078*/ 	.byte	0x04, 0x29
        /*007a*/ 	.short	(.L_42 - .L_41)


	//   ....[0]....
.L_41:
        /*007c*/ 	.word	0xffffffff


	//   ....[1]....
        /*0080*/ 	.word	0xffffffff


	//   ....[2]....
        /*0084*/ 	.word	0xffffffff


	//   ....[3]....
        /*0088*/ 	.word	0xffffffff


	//   ....[4]....
        /*008c*/ 	.word	0xffffffff


	//   ....[5]....
        /*0090*/ 	.word	0xffffffff


	//   ....[6]....
        /*0094*/ 	.word	0xffffffff


	//   ....[7]....
        /*0098*/ 	.word	0xffffffff


	//   ....[8]....
        /*009c*/ 	.word	0xffffffff


	//   ....[9]....
        /*00a0*/ 	.word	0xffffffff


	//   ....[10]....
        /*00a4*/ 	.word	0xffffffff


	//   ....[11]....
        /*00a8*/ 	.word	0xffffffff


	//   ....[12]....
        /*00ac*/ 	.word	0xffffffff


	//   ....[13]....
        /*00b0*/ 	.word	0xffffffff


	//----- nvinfo : EIATTR_COOP_GROUP_INSTR_OFFSETS
	.align		4
.L_42:
        /*00b4*/ 	.byte	0x04, 0x28
        /*00b6*/ 	.short	(.L_44 - .L_43)


	//   ....[0]....
.L_43:
        /*00b8*/ 	.word	0x000000b0


	//   ....[1]....
        /*00bc*/ 	.word	0x00000520


	//   ....[2]....
        /*00c0*/ 	.word	0x00000700


	//   ....[3]....
        /*00c4*/ 	.word	0x00000890


	//   ....[4]....
        /*00c8*/ 	.word	0x00000980


	//   ....[5]....
        /*00cc*/ 	.word	0x00000ae0


	//   ....[6]....
        /*00d0*/ 	.word	0x00000c30


	//   ....[7]....
        /*00d4*/ 	.word	0x00000e70


	//   ....[8]....
        /*00d8*/ 	.word	0x000021e0


	//   ....[9]....
        /*00dc*/ 	.word	0x00003130


	//   ....[10]....
        /*00e0*/ 	.word	0x00003600


	//   ....[11]....
        /*00e4*/ 	.word	0x00003630


	//   ....[12]....
        /*00e8*/ 	.word	0x00003fe0


	//   ....[13]....
        /*00ec*/ 	.word	0x000041f0


	//----- nvinfo : EIATTR_VRC_CTA_INIT_COUNT
	.align		4
.L_44:
        /*00f0*/ 	.byte	0x02, 0x4a
        /*00f2*/ 	.byte	0x80
	.zero		1


	//----- nvinfo : EIATTR_SYSCALL_OFFSETS
	.align		4
        /*00f4*/ 	.byte	0x04, 0x46
        /*00f6*/ 	.short	(.L_46 - .L_45)


	//   ....[0]....
.L_45:
        /*00f8*/ 	.word	0x00005de0


	//   ....[1]....
        /*00fc*/ 	.word	0x00005f20


	//   ....[2]....
        /*0100*/ 	.word	0x000067b0


	//   ....[3]....
        /*0104*/ 	.word	0x00007dd0


	//   ....[4]....
        /*0108*/ 	.word	0x00009380


	//   ....[5]....
        /*010c*/ 	.word	0x0000a950


	//----- nvinfo : EIATTR_MBARRIER_INSTR_OFFSETS
	.align		4
.L_46:
        /*0110*/ 	.byte	0x04, 0x39
        /*0112*/ 	.short	(.L_48 - .L_47)


	//   ....[0]....
.L_47:
        /*0114*/ 	.word	0x00000650
        /*0118*/ 	.word	0x000000ff
        /*011c*/ 	.word	0x00000000
        /*0120*/ 	.short	0x0100
        /*0122*/ 	.byte	0x04
	.zero		1


	//   ....[1]....
        /*0124*/ 	.word	0x00000660
        /*0128*/ 	.word	0x000000ff
        /*012c*/ 	.word	0x00000028
        /*0130*/ 	.short	0x0100
        /*0132*/ 	.byte	0x04
	.zero		1


	//   ....[2]....
        /*0134*/ 	.word	0x00000670
        /*0138*/ 	.word	0x000000ff
        /*013c*/ 	.word	0x00000008
        /*0140*/ 	.short	0x0100
        /*0142*/ 	.byte	0x04
	.zero		1


	//   ....[3]....
        /*0144*/ 	.word	0x00000680
        /*0148*/ 	.word	0x000000ff
        /*014c*/ 	.word	0x00000030
        /*0150*/ 	.short	0x0100
        /*0152*/ 	.byte	0x04
	.zero		1


	//   ....[4]....
        /*0154*/ 	.word	0x00000690
        /*0158*/ 	.word	0x000000ff
        /*015c*/ 	.word	0x00000010
        /*0160*/ 	.short	0x0100
        /*0162*/ 	.byte	0x04
	.zero		1


	//   ....[5]....
        /*0164*/ 	.word	0x000006a0
        /*0168*/ 	.word	0x000000ff
        /*016c*/ 	.word	0x00000038
        /*0170*/ 	.short	0x0100
        /*0172*/ 	.byte	0x04
	.zero		1


	//   ....[6]....
        /*0174*/ 	.word	0x000006b0
        /*0178*/ 	.word	0x000000ff
        /*017c*/ 	.word	0x00000018
        /*0180*/ 	.short	0x0100
        /*0182*/ 	.byte	0x04
	.zero		1


	//   ....[7]....
        /*0184*/ 	.word	0x000006c0
        /*0188*/ 	.word	0x000000ff
        /*018c*/ 	.word	0x00000040
        /*0190*/ 	.short	0x0100
        /*0192*/ 	.byte	0x04
	.zero		1


	//   ....[8]....
        /*0194*/ 	.word	0x000006d0
        /*0198*/ 	.word	0x000000ff
        /*019c*/ 	.word	0x00000020
        /*01a0*/ 	.short	0x0100
        /*01a2*/ 	.byte	0x04
	.zero		1


	//   ....[9]....
        /*01a4*/ 	.word	0x000006e0
        /*01a8*/ 	.word	0x000000ff
        /*01ac*/ 	.word	0x00000048
        /*01b0*/ 	.short	0x0100
        /*01b2*/ 	.byte	0x04
	.zero		1


	//   ....[10]....
        /*01b4*/ 	.word	0x00000800
        /*01b8*/ 	.word	0x000000ff
        /*01bc*/ 	.word	0x00000050
        /*01c0*/ 	.short	0x0100
        /*01c2*/ 	.byte	0x04
	.zero		1


	//   ....[11]....
        /*01c4*/ 	.word	0x00000810
        /*01c8*/ 	.word	0x000000ff
        /*01cc*/ 	.word	0x00000070
        /*01d0*/ 	.short	0x0100
        /*01d2*/ 	.byte	0x04
	.zero		1


	//   ....[12]....
        /*01d4*/ 	.word	0x00000820
        /*01d8*/ 	.word	0x000000ff
        /*01dc*/ 	.word	0x00000058
        /*01e0*/ 	.short	0x0100
        /*01e2*/ 	.byte	0x04
	.zero		1


	//   ....[13]....
        /*01e4*/ 	.word	0x00000830
        /*01e8*/ 	.word	0x000000ff
        /*01ec*/ 	.word	0x00000078
        /*01f0*/ 	.short	0x0100
        /*01f2*/ 	.byte	0x04
	.zero		1


	//   ....[14]....
        /*01f4*/ 	.word	0x00000840
        /*01f8*/ 	.word	0x000000ff
        /*01fc*/ 	.word	0x00000060
        /*0200*/ 	.short	0x0100
        /*0202*/ 	.byte	0x04
	.zero		1


	//   ....[15]....
        /*0204*/ 	.word	0x00000850
        /*0208*/ 	.word	0x000000ff
        /*020c*/ 	.word	0x00000080
        /*0210*/ 	.short	0x0100
        /*0212*/ 	.byte	0x04
	.zero		1


	//   ....[16]....
        /*0214*/ 	.word	0x00000860
        /*0218*/ 	.word	0x000000ff
        /*021c*/ 	.word	0x00000068
        /*0220*/ 	.short	0x0100
        /*0222*/ 	.byte	0x04
	.zero		1


	//   ....[17]....
        /*0224*/ 	.word	0x00000870
        /*0228*/ 	.word	0x000000ff
        /*022c*/ 	.word	0x00000088
        /*0230*/ 	.short	0x0100
        /*0232*/ 	.byte	0x04
	.zero		1


	//   ....[18]....
        /*0234*/ 	.word	0x00000950
        /*0238*/ 	.word	0x000000ff
        /*023c*/ 	.word	0x00000090
        /*0240*/ 	.short	0x0100
        /*0242*/ 	.byte	0x06
	.zero		1


	//   ....[19]....
        /*0244*/ 	.word	0x00000960
        /*0248*/ 	.word	0x000000ff
        /*024c*/ 	.word	0x00000098
        /*0250*/ 	.short	0x0100
        /*0252*/ 	.byte	0x06
	.zero		1


	//   ....[20]....
        /*0254*/ 	.word	0x00000a90
        /*0258*/ 	.word	0x000000ff
        /*025c*/ 	.word	0x000000a0
        /*0260*/ 	.short	0x0100
        /*0262*/ 	.byte	0x06
	.zero		1


	//   ....[21]....
        /*0264*/ 	.word	0x00000aa0
        /*0268*/ 	.word	0x000000ff
        /*026c*/ 	.word	0x000000b0
        /*0270*/ 	.short	0x0100
        /*0272*/ 	.byte	0x06
	.zero		1


	//   ....[22]....
        /*0274*/ 	.word	0x00000ab0
        /*0278*/ 	.word	0x000000ff
        /*027c*/ 	.word	0x000000a8
        /*0280*/ 	.short	0x0100
        /*0282*/ 	.byte	0x06
	.zero		1


	//   ....[23]....
        /*0284*/ 	.word	0x00000ac0
        /*0288*/ 	.word	0x000000ff
        /*028c*/ 	.word	0x000000b8
        /*0290*/ 	.short	0x0100
        /*0292*/ 	.byte	0x06
	.zero		1


	//   ....[24]....
        /*0294*/ 	.word	0x00000be0
        /*0298*/ 	.word	0x000000ff
        /*029c*/ 	.word	0x000000c0
        /*02a0*/ 	.short	0x0100
        /*02a2*/ 	.byte	0x04
	.zero		1


	//   ....[25]....
        /*02a4*/ 	.word	0x00000bf0
        /*02a8*/ 	.word	0x000000ff
        /*02ac*/ 	.word	0x000000d0
        /*02b0*/ 	.short	0x0100
        /*02b2*/ 	.byte	0x04
	.zero		1


	//   ....[26]....
        /*02b4*/ 	.word	0x00000c00
        /*02b8*/ 	.word	0x000000ff
        /*02bc*/ 	.word	0x000000c8
        /*02c0*/ 	.short	0x0100
        /*02c2*/ 	.byte	0x04
	.zero		1


	//   ....[27]....
        /*02c4*/ 	.word	0x00000c10
        /*02c8*/ 	.word	0x000000ff
        /*02cc*/ 	.word	0x000000d8
        /*02d0*/ 	.short	0x0100
        /*02d2*/ 	.byte	0x04
	.zero		1


	//   ....[28]....
        /*02d4*/ 	.word	0x00000d00
        /*02d8*/ 	.word	0x000000ff
        /*02dc*/ 	.word	0x000000e0
        /*02e0*/ 	.short	0x0100
        /*02e2*/ 	.byte	0x04
	.zero		1


	//   ....[29]....
        /*02e4*/ 	.word	0x00000d10
        /*02e8*/ 	.word	0x000000ff
        /*02ec*/ 	.word	0x000000f0
        /*02f0*/ 	.short	0x0100
        /*02f2*/ 	.byte	0x04
	.zero		1


	//   ....[30]....
        /*02f4*/ 	.word	0x00000d20
        /*02f8*/ 	.word	0x000000ff
        /*02fc*/ 	.word	0x000000e8
        /*0300*/ 	.short	0x0100
        /*0302*/ 	.byte	0x04
	.zero		1


	//   ....[31]....
        /*0304*/ 	.word	0x00000d30
        /*0308*/ 	.word	0x000000ff
        /*030c*/ 	.word	0x000000f8
        /*0310*/ 	.short	0x0100
        /*0312*/ 	.byte	0x04
	.zero		1


	//   ....[32]....
        /*0314*/ 	.word	0x00000e30
        /*0318*/ 	.word	0x000000ff
        /*031c*/ 	.word	0x00000100
        /*0320*/ 	.short	0x0100
        /*0322*/ 	.byte	0x06
	.zero		1


	//   ....[33]....
        /*0324*/ 	.word	0x00001a00
        /*0328*/ 	.word	0x00000003
        /*032c*/ 	.word	0x000000f0
        /*0330*/ 	.short	0x010a
        /*0332*/ 	.byte	0xff
	.zero		1


	//   ....[34]....
        /*0334*/ 	.word	0x00001a30
        /*0338*/ 	.word	0x00000003
        /*033c*/ 	.word	0x000000e0
        /*0340*/ 	.short	0x0101
        /*0342*/ 	.byte	0xff
	.zero		1


	//   ....[35]....
        /*0344*/ 	.word	0x00001af0
        /*0348*/ 	.word	0x000000ff
        /*034c*/ 	.word	0x00000028
        /*0350*/ 	.short	0x010a
        /*0352*/ 	.byte	0x04
	.zero		1


	//   ....[36]....
        /*0354*/ 	.word	0x00001bc0
        /*0358*/ 	.word	0x000000ff
        /*035c*/ 	.word	0x00000028
        /*0360*/ 	.short	0x010a
        /*0362*/ 	.byte	0x21
	.zero		1


	//   ....[37]....
        /*0364*/ 	.word	0x00001d70
        /*0368*/ 	.word	0x000000ff
        /*036c*/ 	.word	0x00000028
        /*0370*/ 	.short	0x010a
        /*0372*/ 	.byte	0x05
	.zero		1


	//   ....[38]....
        /*0374*/ 	.word	0x00001e80
        /*0378*/ 	.word	0x000000ff
        /*037c*/ 	.word	0x00000098
        /*0380*/ 	.short	0x0101
        /*0382*/ 	.byte	0x06
	.zero		1


	//   ....[39]....
        /*0384*/ 	.word	0x00001ea0
        /*0388*/ 	.word	0x000000ff
        /*038c*/ 	.word	0x00000028
        /*0390*/ 	.short	0x010a
        /*0392*/ 	.byte	0x04
	.zero		1


	//   ....[40]....
        /*0394*/ 	.word	0x00001f20
        /*0398*/ 	.word	0x000000ff
        /*039c*/ 	.word	0x00000028
        /*03a0*/ 	.short	0x010a
        /*03a2*/ 	.byte	0x11
	.zero		1


	//   ....[41]....
        /*03a4*/ 	.word	0x000020b0
        /*03a8*/ 	.word	0x000000ff
        /*03ac*/ 	.word	0x00000028
        /*03b0*/ 	.short	0x010a
        /*03b2*/ 	.byte	0x05
	.zero		1


	//   ....[42]....
        /*03b4*/ 	.word	0x00002210
        /*03b8*/ 	.word	0x00000003
        /*03bc*/ 	.word	0x000000a0
        /*03c0*/ 	.short	0x010a
        /*03c2*/ 	.byte	0xff
	.zero		1


	//   ....[43]....
        /*03c4*/ 	.word	0x00002360
        /*03c8*/ 	.word	0x00000000
        /*03cc*/ 	.word	0x00000000
        /*03d0*/ 	.short	0x0101
        /*03d2*/ 	.byte	0xff
	.zero		1


	//   ....[44]....
        /*03d4*/ 	.word	0x00002920
        /*03d8*/ 	.word	0x000000ff
        /*03dc*/ 	.word	0x00000000
        /*03e0*/ 	.short	0x010a
        /*03e2*/ 	.byte	0x04
	.zero		1


	//   ....[45]....
        /*03e4*/ 	.word	0x000029b0
        /*03e8*/ 	.word	0x000000ff
        /*03ec*/ 	.word	0x00000000
        /*03f0*/ 	.short	0x010a
        /*03f2*/ 	.byte	0x05
	.zero		1


	//   ....[46]....
        /*03f4*/ 	.word	0x00002a40
        /*03f8*/ 	.word	0x000000ff
        /*03fc*/ 	.word	0x00000000
        /*0400*/ 	.short	0x010a
        /*0402*/ 	.byte	0x05
	.zero		1


	//   ....[47]....
        /*0404*/ 	.word	0x00002ad0
        /*0408*/ 	.word	0x000000ff
        /*040c*/ 	.word	0x00000000
        /*0410*/ 	.short	0x010a
        /*0412*/ 	.byte	0x05
	.zero		1


	//   ....[48]....
        /*0414*/ 	.word	0x00002b70
        /*0418*/ 	.word	0x00000000
        /*041c*/ 	.word	0x00000000
        /*0420*/ 	.short	0x010a
        /*0422*/ 	.byte	0xff
	.zero		1


	//   ....[49]....
        /*0424*/ 	.word	0x00002c90
        /*0428*/ 	.word	0x00000000
        /*042c*/ 	.word	0x000000e0
        /*0430*/ 	.short	0x010a
        /*0432*/ 	.byte	0xff
	.zero		1


	//   ....[50]....
        /*0434*/ 	.word	0x00002d00
        /*0438*/ 	.word	0x00000004
        /*043c*/ 	.word	0x00000000
        /*0440*/ 	.short	0x0101
        /*0442*/ 	.byte	0xff
	.zero		1


	//   ....[51]....
        /*0444*/ 	.word	0x00002d20
        /*0448*/ 	.word	0x000000ff
        /*044c*/ 	.word	0x000000b0
        /*0450*/ 	.short	0x010a
        /*0452*/ 	.byte	0x04
	.zero		1


	//   ....[52]....
        /*0454*/ 	.word	0x00002e40
        /*0458*/ 	.word	0x00000000
        /*045c*/ 	.word	0x000000a0
        /*0460*/ 	.short	0x010a
        /*0462*/ 	.byte	0xff
	.zero		1


	//   ....[53]....
        /*0464*/ 	.word	0x00002f40
        /*0468*/ 	.word	0x00000000
        /*046c*/ 	.word	0x00000000
        /*0470*/ 	.short	0x0101
        /*0472*/ 	.byte	0xff
	.zero		1


	//   ....[54]....
        /*0474*/ 	.word	0x00002fd0
        /*0478*/ 	.word	0x000000ff
        /*047c*/ 	.word	0x000000b0
        /*0480*/ 	.short	0x0106
        /*0482*/ 	.byte	0x04
	.zero		1


	//   ....[55]....
        /*0484*/ 	.word	0x00002ff0
        /*0488*/ 	.word	0x000000ff
        /*048c*/ 	.word	0x000000b0
        /*0490*/ 	.short	0x010a
        /*0492*/ 	.byte	0x04
	.zero		1


	//   ....[56]....
        /*0494*/ 	.word	0x00003080
        /*0498*/ 	.word	0x000000ff
        /*049c*/ 	.word	0x000000b0
        /*04a0*/ 	.short	0x0106
        /*04a2*/ 	.byte	0x07
	.zero		1


	//   ....[57]....
        /*04a4*/ 	.word	0x000030c0
        /*04a8*/ 	.word	0x00000000
        /*04ac*/ 	.word	0x000000b0
        /*04b0*/ 	.short	0x010a
        /*04b2*/ 	.byte	0xff
	.zero		1


	//   ....[58]....
        /*04b4*/ 	.word	0x00003300
        /*04b8*/ 	.word	0x000000ff
        /*04bc*/ 	.word	0x00000008
        /*04c0*/ 	.short	0x010a
        /*04c2*/ 	.byte	0x05
	.zero		1


	//   ....[59]....
        /*04c4*/ 	.word	0x00003320
        /*04c8*/ 	.word	0x000000ff
        /*04cc*/ 	.word	0x00000008
        /*04d0*/ 	.short	0x010a
        /*04d2*/ 	.byte	0x05
	.zero		1


	//   ....[60]....
        /*04d4*/ 	.word	0x000034b0
        /*04d8*/ 	.word	0x000000ff
        /*04dc*/ 	.word	0x00000008
        /*04e0*/ 	.short	0x010a
        /*04e2*/ 	.byte	0x05
	.zero		1


	//   ....[61]....
        /*04e4*/ 	.word	0x000034d0
        /*04e8*/ 	.word	0x000000ff
        /*04ec*/ 	.word	0x00000008
        /*04f0*/ 	.short	0x010a
        /*04f2*/ 	.byte	0x05
	.zero		1


	//   ....[62]....
        /*04f4*/ 	.word	0x00003590
        /*04f8*/ 	.word	0x000000ff
        /*04fc*/ 	.word	0x00000000
        /*0500*/ 	.short	0x0101
        /*0502*/ 	.byte	0x04
	.zero		1


	//   ....[63]....
        /*0504*/ 	.word	0x00003870
        /*0508*/ 	.word	0x00000000
        /*050c*/ 	.word	0x000000a0
        /*0510*/ 	.short	0x010a
        /*0512*/ 	.byte	0xff
	.zero		1


	//   ....[64]....
        /*0514*/ 	.word	0x00003930
        /*0518*/ 	.word	0x00000000
        /*051c*/ 	.word	0x00000000
        /*0520*/ 	.short	0x0101
        /*0522*/ 	.byte	0xff
	.zero		1


	//   ....[65]....
        /*0524*/ 	.word	0x000039e0
        /*0528*/ 	.word	0x000000ff
        /*052c*/ 	.word	0x00000000
        /*0530*/ 	.short	0x010a
        /*0532*/ 	.byte	0x04
	.zero		1


	//   ....[66]....
        /*0534*/ 	.word	0x000039f0
        /*0538*/ 	.word	0x000000ff
        /*053c*/ 	.word	0x000000d0
        /*0540*/ 	.short	0x010a
        /*0542*/ 	.byte	0x13
	.zero		1


	//   ....[67]....
        /*0544*/ 	.word	0x00003ab0
        /*0548*/ 	.word	0x000000ff
        /*054c*/ 	.word	0x00000000
        /*0550*/ 	.short	0x010a
        /*0552*/ 	.byte	0x06
	.zero		1


	//   ....[68]....
        /*0554*/ 	.word	0x00003bd0
        /*0558*/ 	.word	0x000000ff
        /*055c*/ 	.word	0x00000000
        /*0560*/ 	.short	0x010a
        /*0562*/ 	.byte	0x04
	.zero		1


	//   ....[69]....
        /*0564*/ 	.word	0x00003df0
        /*0568*/ 	.word	0x000000ff
        /*056c*/ 	.word	0x00000000
        /*0570*/ 	.short	0x010a
        /*0572*/ 	.byte	0x04
	.zero		1


	//   ....[70]....
        /*0574*/ 	.word	0x00003e90
        /*0578*/ 	.word	0x00000000
        /*057c*/ 	.word	0x00000000
        /*0580*/ 	.short	0x010a
        /*0582*/ 	.byte	0xff
	.zero		1


	//   ....[71]....
        /*0584*/ 	.word	0x00003ed0
        /*0588*/ 	.word	0x00000000
        /*058c*/ 	.word	0x00000000
        /*0590*/ 	.short	0x010a
        /*0592*/ 	.byte	0xff
	.zero		1


	//   ....[72]....
        /*0594*/ 	.word	0x00003f40
        /*0598*/ 	.word	0x000000ff
        /*059c*/ 	.word	0x00000000
        /*05a0*/ 	.short	0x0101
        /*05a2*/ 	.byte	0x04
	.zero		1


	//   ....[73]....
        /*05a4*/ 	.word	0x00003f80
        /*05a8*/ 	.word	0x000000ff
        /*05ac*/ 	.word	0x00000100
        /*05b0*/ 	.short	0x010a
        /*05b2*/ 	.byte	0x0d
	.zero		1


	//   ....[74]....
        /*05b4*/ 	.word	0x00003fd0
        /*05b8*/ 	.word	0x000000ff
        /*05bc*/ 	.word	0x00000000
        /*05c0*/ 	.short	0x0101
        /*05c2*/ 	.byte	0x04
	.zero		1


	//   ....[75]....
        /*05c4*/ 	.word	0x00004470
        /*05c8*/ 	.word	0x0000000c
        /*05cc*/ 	.word	0x000000a0
        /*05d0*/ 	.short	0x010a
        /*05d2*/ 	.byte	0xff
	.zero		1


	//   ....[76]....
        /*05d4*/ 	.word	0x000045e0
        /*05d8*/ 	.word	0x00000000
        /*05dc*/ 	.word	0x00000000
        /*05e0*/ 	.short	0x0101
        /*05e2*/ 	.byte	0xff
	.zero		1


	//   ....[77]....
        /*05e4*/ 	.word	0x00004a70
        /*05e8*/ 	.word	0x000000ff
        /*05ec*/ 	.word	0x00000098
        /*05f0*/ 	.short	0x010a
        /*05f2*/ 	.byte	0x15
	.zero		1


	//   ....[78]....
        /*05f4*/ 	.word	0x00004bf0
        /*05f8*/ 	.word	0x000000ff
        /*05fc*/ 	.word	0x00000070
        /*0600*/ 	.short	0x010a
        /*0602*/ 	.byte	0x15
	.zero		1


	//   ....[79]....
        /*0604*/ 	.word	0x00004d70
        /*0608*/ 	.word	0x000000ff
        /*060c*/ 	.word	0x00000050
        /*0610*/ 	.short	0x010b
        /*0612*/ 	.byte	0x15
	.zero		1


	//   ....[80]....
        /*0614*/ 	.word	0x00004d80
        /*0618*/ 	.word	0x000000ff
        /*061c*/ 	.word	0x00000000
        /*0620*/ 	.short	0x0101
        /*0622*/ 	.byte	0x06
	.zero		1


	//   ....[81]....
        /*0624*/ 	.word	0x00004d90
        /*0628*/ 	.word	0x000000ff
        /*062c*/ 	.word	0x00000078
        /*0630*/ 	.short	0x010a
        /*0632*/ 	.byte	0x15
	.zero		1


	//   ....[82]....
        /*0634*/ 	.word	0x00004ef0
        /*0638*/ 	.word	0x000000ff
        /*063c*/ 	.word	0x00000058
        /*0640*/ 	.short	0x010b
        /*0642*/ 	.byte	0x15
	.zero		1


	//   ....[83]....
        /*0644*/ 	.word	0x00004f00
        /*0648*/ 	.word	0x000000ff
        /*064c*/ 	.word	0x00000000
        /*0650*/ 	.short	0x0101
        /*0652*/ 	.byte	0x06
	.zero		1


	//   ....[84]....
        /*0654*/ 	.word	0x00004f10
        /*0658*/ 	.word	0x000000ff
        /*065c*/ 	.word	0x00000080
        /*0660*/ 	.short	0x010a
        /*0662*/ 	.byte	0x15
	.zero		1


	//   ....[85]....
        /*0664*/ 	.word	0x00005060
        /*0668*/ 	.word	0x000000ff
        /*066c*/ 	.word	0x00000060
        /*0670*/ 	.short	0x010b
        /*0672*/ 	.byte	0x15
	.zero		1


	//   ....[86]....
        /*0674*/ 	.word	0x00005070
        /*0678*/ 	.word	0x000000ff
        /*067c*/ 	.word	0x00000000
        /*0680*/ 	.short	0x0101
        /*0682*/ 	.byte	0x06
	.zero		1


	//   ....[87]....
        /*0684*/ 	.word	0x00005080
        /*0688*/ 	.word	0x000000ff
        /*068c*/ 	.word	0x00000088
        /*0690*/ 	.short	0x010a
        /*0692*/ 	.byte	0x15
	.zero		1


	//   ....[88]....
        /*0694*/ 	.word	0x00005280
        /*0698*/ 	.word	0x000000ff
        /*069c*/ 	.word	0x00000068
        /*06a0*/ 	.short	0x010b
        /*06a2*/ 	.byte	0x15
	.zero		1


	//   ....[89]....
        /*06a4*/ 	.word	0x00005290
        /*06a8*/ 	.word	0x000000ff
        /*06ac*/ 	.word	0x00000000
        /*06b0*/ 	.short	0x0101
        /*06b2*/ 	.byte	0x25
	.zero		1


	//   ....[90]....
        /*06b4*/ 	.word	0x000052c0
        /*06b8*/ 	.word	0x000000ff
        /*06bc*/ 	.word	0x00000070
        /*06c0*/ 	.short	0x010a
        /*06c2*/ 	.byte	0x15
	.zero		1


	//   ....[91]....
        /*06c4*/ 	.word	0x000052e0
        /*06c8*/ 	.word	0x000000ff
        /*06cc*/ 	.word	0x00000078
        /*06d0*/ 	.short	0x010a
        /*06d2*/ 	.byte	0x15
	.zero		1


	//   ....[92]....
        /*06d4*/ 	.word	0x00005300
        /*06d8*/ 	.word	0x000000ff
        /*06dc*/ 	.word	0x00000080
        /*06e0*/ 	.short	0x010a
        /*06e2*/ 	.byte	0x15
	.zero		1


	//   ....[93]....
        /*06e4*/ 	.word	0x00005340
        /*06e8*/ 	.word	0x00000000
        /*06ec*/ 	.word	0x00000088
        /*06f0*/ 	.short	0x010a
        /*06f2*/ 	.byte	0xff
	.zero		1


	//   ....[94]....
        /*06f4*/ 	.word	0x00005670
        /*06f8*/ 	.word	0x00000003
        /*06fc*/ 	.word	0x000000a0
        /*0700*/ 	.short	0x010a
        /*0702*/ 	.byte	0xff
	.zero		1


	//   ....[95]....
        /*0704*/ 	.word	0x000057f0
        /*0708*/ 	.word	0x00000000
        /*070c*/ 	.word	0x00000000
        /*0710*/ 	.short	0x0101
        /*0712*/ 	.byte	0xff
	.zero		1


	//   ....[96]....
        /*0714*/ 	.word	0x00006350
        /*0718*/ 	.word	0x00000003
        /*071c*/ 	.word	0x00000050
        /*0720*/ 	.short	0x010a
        /*0722*/ 	.byte	0xff
	.zero		1


	//   ....[97]....
        /*0724*/ 	.word	0x00006390
        /*0728*/ 	.word	0x000000a3
        /*072c*/ 	.word	0x000000c0
        /*0730*/ 	.short	0x010a
        /*0732*/ 	.byte	0xff
	.zero		1


	//   ....[98]....
        /*0734*/ 	.word	0x000064c0
        /*0738*/ 	.word	0x00000003
        /*073c*/ 	.word	0x00000050
        /*0740*/ 	.short	0x010a
        /*0742*/ 	.byte	0xff
	.zero		1


	//   ....[99]....
        /*0744*/ 	.word	0x00006600
        /*0748*/ 	.word	0x00000000
        /*074c*/ 	.word	0x00000000
        /*0750*/ 	.short	0x0101
        /*0752*/ 	.byte	0xff
	.zero		1


	//   ....[100]....
        /*0754*/ 	.word	0x00006680
        /*0758*/ 	.word	0x000000a3
        /*075c*/ 	.word	0x000000c0
        /*0760*/ 	.short	0x010a
        /*0762*/ 	.byte	0xff
	.zero		1


	//   ....[101]....
        /*0764*/ 	.word	0x00007a30
        /*0768*/ 	.word	0x000000bf
        /*076c*/ 	.word	0x00000050
        /*0770*/ 	.short	0x010a
        /*0772*/ 	.byte	0xff
	.zero		1


	//   ....[102]....
        /*0774*/ 	.word	0x00007b00
        /*0778*/ 	.word	0x000000bf
        /*077c*/ 	.word	0x00000050
        /*0780*/ 	.short	0x010a
        /*0782*/ 	.byte	0xff
	.zero		1


	//   ....[103]....
        /*0784*/ 	.word	0x00007c40
        /*0788*/ 	.word	0x00000000
        /*078c*/ 	.word	0x00000000
        /*0790*/ 	.short	0x0101
        /*0792*/ 	.byte	0xff
	.zero		1


	//   ....[104]....
        /*0794*/ 	.word	0x00008fe0
        /*0798*/ 	.word	0x00000000
        /*079c*/ 	.word	0x00000050
        /*07a0*/ 	.short	0x010a
        /*07a2*/ 	.byte	0xff
	.zero		1


	//   ....[105]....
        /*07a4*/ 	.word	0x000090b0
        /*07a8*/ 	.word	0x00000000
        /*07ac*/ 	.word	0x00000050
        /*07b0*/ 	.short	0x010a
        /*07b2*/ 	.byte	0xff
	.zero		1


	//   ....[106]....
        /*07b4*/ 	.word	0x000091f0
        /*07b8*/ 	.word	0x00000000
        /*07bc*/ 	.word	0x00000000
        /*07c0*/ 	.short	0x0101
        /*07c2*/ 	.byte	0xff
	.zero		1


	//   ....[107]....
        /*07c4*/ 	.word	0x0000a5c0
        /*07c8*/ 	.word	0x00000000
        /*07cc*/ 	.word	0x00000050
        /*07d0*/ 	.short	0x010a
        /*07d2*/ 	.byte	0xff
	.zero		1


	//   ....[108]....
        /*07d4*/ 	.word	0x0000a690
        /*07d8*/ 	.word	0x00000000
        /*07dc*/ 	.word	0x00000050
        /*07e0*/ 	.short	0x010a
        /*07e2*/ 	.byte	0xff
	.zero		1


	//   ....[109]....
        /*07e4*/ 	.word	0x0000a7d0
        /*07e8*/ 	.word	0x00000000
        /*07ec*/ 	.word	0x00000000
        /*07f0*/ 	.short	0x0101
        /*07f2*/ 	.byte	0xff
	.zero		1


	//   ....[110]....
        /*07f4*/ 	.word	0x0000ac00
        /*07f8*/ 	.word	0x000000a3
        /*07fc*/ 	.word	0x00000000
        /*0800*/ 	.short	0x0101
        /*0802*/ 	.byte	0xff
	.zero		1


	//   ....[111]....
        /*0804*/ 	.word	0x0000bc70
        /*0808*/ 	.word	0x00000003
        /*080c*/ 	.word	0x000000f0
        /*0810*/ 	.short	0x010a
        /*0812*/ 	.byte	0xff
	.zero		1


	//   ....[112]....
        /*0814*/ 	.word	0x0000bcd0
        /*0818*/ 	.word	0x00000000
        /*081c*/ 	.word	0x00000028
        /*0820*/ 	.short	0x010a
        /*0822*/ 	.byte	0xff
	.zero		1


	//   ....[113]....
        /*0824*/ 	.word	0x0000bd30
        /*0828*/ 	.word	0x00000000
        /*082c*/ 	.word	0x00000028
        /*0830*/ 	.short	0x010a
        /*0832*/ 	.byte	0xff
	.zero		1


	//   ....[114]....
        /*0834*/ 	.word	0x0000bd80
        /*0838*/ 	.word	0x00000003
        /*083c*/ 	.word	0x000000a0
        /*0840*/ 	.short	0x010a
        /*0842*/ 	.byte	0xff
	.zero		1


	//   ....[115]....
        /*0844*/ 	.word	0x0000bde0
        /*0848*/ 	.word	0x00000000
        /*084c*/ 	.word	0x00000000
        /*0850*/ 	.short	0x010a
        /*0852*/ 	.byte	0xff
	.zero		1


	//   ....[116]....
        /*0854*/ 	.word	0x0000be40
        /*0858*/ 	.word	0x00000000
        /*085c*/ 	.word	0x00000000
        /*0860*/ 	.short	0x010a
        /*0862*/ 	.byte	0xff
	.zero		1


	//   ....[117]....
        /*0864*/ 	.word	0x0000bea0
        /*0868*/ 	.word	0x00000000
        /*086c*/ 	.word	0x00000000
        /*0870*/ 	.short	0x010a
        /*0872*/ 	.byte	0xff
	.zero		1


	//   ....[118]....
        /*0874*/ 	.word	0x0000bf00
        /*0878*/ 	.word	0x00000000
        /*087c*/ 	.word	0x00000000
        /*0880*/ 	.short	0x010a
        /*0882*/ 	.byte	0xff
	.zero		1


	//   ....[119]....
        /*0884*/ 	.word	0x0000bf50
        /*0888*/ 	.word	0x00000000
        /*088c*/ 	.word	0x000000e0
        /*0890*/ 	.short	0x010a
        /*0892*/ 	.byte	0xff
	.zero		1


	//   ....[120]....
        /*0894*/ 	.word	0x0000bfb0
        /*0898*/ 	.word	0x00000000
        /*089c*/ 	.word	0x000000b0
        /*08a0*/ 	.short	0x010a
        /*08a2*/ 	.byte	0xff
	.zero		1


	//   ....[121]....
        /*08a4*/ 	.word	0x0000c000
        /*08a8*/ 	.word	0x00000000
        /*08ac*/ 	.word	0x000000a0
        /*08b0*/ 	.short	0x010a
        /*08b2*/ 	.byte	0xff
	.zero		1


	//   ....[122]....
        /*08b4*/ 	.word	0x0000c060
        /*08b8*/ 	.word	0x00000000
        /*08bc*/ 	.word	0x000000b0
        /*08c0*/ 	.short	0x010a
        /*08c2*/ 	.byte	0xff
	.zero		1


	//   ....[123]....
        /*08c4*/ 	.word	0x0000c0c0
        /*08c8*/ 	.word	0x00000005
        /*08cc*/ 	.word	0x00000008
        /*08d0*/ 	.short	0x010a
        /*08d2*/ 	.byte	0xff
	.zero		1


	//   ....[124]....
        /*08d4*/ 	.word	0x0000c1b0
        /*08d8*/ 	.word	0x00000003
        /*08dc*/ 	.word	0x00000008
        /*08e0*/ 	.short	0x010a
        /*08e2*/ 	.byte	0xff
	.zero		1


	//   ....[125]....
        /*08e4*/ 	.word	0x0000c200
        /*08e8*/ 	.word	0x00000000
        /*08ec*/ 	.word	0x000000a0
        /*08f0*/ 	.short	0x010a
        /*08f2*/ 	.byte	0xff
	.zero		1


	//   ....[126]....
        /*08f4*/ 	.word	0x0000c260
        /*08f8*/ 	.word	0x00000000
        /*08fc*/ 	.word	0x000000d0
        /*0900*/ 	.short	0x010a
        /*0902*/ 	.byte	0xff
	.zero		1


	//   ....[127]....
        /*0904*/ 	.word	0x0000c2c0
        /*0908*/ 	.word	0x00000000
        /*090c*/ 	.word	0x00000000
        /*0910*/ 	.short	0x010a
        /*0912*/ 	.byte	0xff
	.zero		1


	//   ....[128]....
        /*0914*/ 	.word	0x0000c320
        /*0918*/ 	.word	0x00000000
        /*091c*/ 	.word	0x00000000
        /*0920*/ 	.short	0x010a
        /*0922*/ 	.byte	0xff
	.zero		1


	//   ....[129]....
        /*0924*/ 	.word	0x0000c380
        /*0928*/ 	.word	0x00000000
        /*092c*/ 	.word	0x00000100
        /*0930*/ 	.short	0x010a
        /*0932*/ 	.byte	0xff
	.zero		1


	//   ....[130]....
        /*0934*/ 	.word	0x0000c3d0
        /*0938*/ 	.word	0x0000000c
        /*093c*/ 	.word	0x000000a0
        /*0940*/ 	.short	0x010a
        /*0942*/ 	.byte	0xff
	.zero		1


	//   ....[131]....
        /*0944*/ 	.word	0x0000c430
        /*0948*/ 	.word	0x00000000
        /*094c*/ 	.word	0x00000098
        /*0950*/ 	.short	0x010a
        /*0952*/ 	.byte	0xff
	.zero		1


	//   ....[132]....
        /*0954*/ 	.word	0x0000c490
        /*0958*/ 	.word	0x00000000
        /*095c*/ 	.word	0x00000070
        /*0960*/ 	.short	0x010a
        /*0962*/ 	.byte	0xff
	.zero		1


	//   ....[133]....
        /*0964*/ 	.word	0x0000c4f0
        /*0968*/ 	.word	0x00000000
        /*096c*/ 	.word	0x00000078
        /*0970*/ 	.short	0x010a
        /*0972*/ 	.byte	0xff
	.zero		1


	//   ....[134]....
        /*0974*/ 	.word	0x0000c550
        /*0978*/ 	.word	0x00000000
        /*097c*/ 	.word	0x00000080
        /*0980*/ 	.short	0x010a
        /*0982*/ 	.byte	0xff
	.zero		1


	//   ....[135]....
        /*0984*/ 	.word	0x0000c5b0
        /*0988*/ 	.word	0x00000000
        /*098c*/ 	.word	0x00000088
        /*0990*/ 	.short	0x010a
        /*0992*/ 	.byte	0xff
	.zero		1


	//   ....[136]....
        /*0994*/ 	.word	0x0000c610
        /*0998*/ 	.word	0x00000000
        /*099c*/ 	.word	0x00000070
        /*09a0*/ 	.short	0x010a
        /*09a2*/ 	.byte	0xff
	.zero		1


	//   ....[137]....
        /*09a4*/ 	.word	0x0000c670
        /*09a8*/ 	.word	0x00000000
        /*09ac*/ 	.word	0x00000078
        /*09b0*/ 	.short	0x010a
        /*09b2*/ 	.byte	0xff
	.zero		1


	//   ....[138]....
        /*09b4*/ 	.word	0x0000c6d0
        /*09b8*/ 	.word	0x00000000
        /*09bc*/ 	.word	0x00000080
        /*09c0*/ 	.short	0x010a
        /*09c2*/ 	.byte	0xff
	.zero		1


	//   ....[139]....
        /*09c4*/ 	.word	0x0000c720
        /*09c8*/ 	.word	0x00000003
        /*09cc*/ 	.word	0x000000a0
        /*09d0*/ 	.short	0x010a
        /*09d2*/ 	.byte	0xff
	.zero		1


	//   ....[140]....
        /*09d4*/ 	.word	0x0000c770
        /*09d8*/ 	.word	0x00000003
        /*09dc*/ 	.word	0x00000050
        /*09e0*/ 	.short	0x010a
        /*09e2*/ 	.byte	0xff
	.zero		1


	//   ....[141]....
        /*09e4*/ 	.word	0x0000c7c0
        /*09e8*/ 	.word	0x000000a3
        /*09ec*/ 	.word	0x000000c0
        /*09f0*/ 	.short	0x010a
        /*09f2*/ 	.byte	0xff
	.zero		1


	//   ....[142]....
        /*09f4*/ 	.word	0x0000c810
        /*09f8*/ 	.word	0x000000bf
        /*09fc*/ 	.word	0x00000050
        /*0a00*/ 	.short	0x010a
        /*0a02*/ 	.byte	0xff
	.zero		1


	//   ....[143]....
        /*0a04*/ 	.word	0x0000c860
        /*0a08*/ 	.word	0x00000000
        /*0a0c*/ 	.word	0x00000050
        /*0a10*/ 	.short	0x010a
        /*0a12*/ 	.byte	0xff
	.zero		1


	//   ....[144]....
        /*0a14*/ 	.word	0x0000c8b0
        /*0a18*/ 	.word	0x00000000
        /*0a1c*/ 	.word	0x00000050
        /*0a20*/ 	.short	0x010a
        /*0a22*/ 	.byte	0xff
	.zero		1


	//----- nvinfo : EIATTR_NUM_MBARRIERS
	.align		4
.L_48:
        /*0a24*/ 	.byte	0x03, 0x38
        /*0a26*/ 	.short	0x0021


	//----- nvinfo : EIATTR_EXIT_INSTR_OFFSETS
	.align		4
        /*0a28*/ 	.byte	0x04, 0x1c
        /*0a2a*/ 	.short	(.L_50 - .L_49)


	//   ....[0]....
.L_49:
        /*0a2c*/ 	.word	0x00002ba0


	//   ....[1]....
        /*0a30*/ 	.word	0x00003090


	//   ....[2]....
        /*0a34*/ 	.word	0x000030f0


	//   ....[3]....
        /*0a38*/ 	.word	0x00004200


	//   ....[4]....
        /*0a3c*/ 	.word	0x00005370


	//   ....[5]....
        /*0a40*/ 	.word	0x000053b0


	//   ....[6]....
        /*0a44*/ 	.word	0x0000bc60


	//----- nvinfo : EIATTR_MAX_THREADS
	.align		4
.L_50:
        /*0a48*/ 	.byte	0x04, 0x05
        /*0a4a*/ 	.short	(.L_52 - .L_51)
.L_51:
        /*0a4c*/ 	.word	0x00000100
        /*0a50*/ 	.word	0x00000001
        /*0a54*/ 	.word	0x00000001


	//----- nvinfo : EIATTR_CRS_STACK_SIZE
	.align		4
.L_52:
        /*0a58*/ 	.byte	0x04, 0x1e
        /*0a5a*/ 	.short	(.L_54 - .L_53)
.L_53:
        /*0a5c*/ 	.word	0x00000000


	//----- nvinfo : EIATTR_CBANK_PARAM_SIZE
	.align		4
.L_54:
        /*0a60*/ 	.byte	0x03, 0x19
        /*0a62*/ 	.short	0x0800


	//----- nvinfo : EIATTR_PARAM_CBANK
	.align		4
        /*0a64*/ 	.byte	0x04, 0x0a
        /*0a66*/ 	.short	(.L_56 - .L_55)
	.align		4
.L_55:
        /*0a68*/ 	.word	index@(.nv.constant0._ZN7cutlass13device_kernelINS_4gemm6kernel13GemmUniversalIN4cute5tupleIJiiiiEEENS1_10collective13CollectiveMmaINS1_35MainloopSm100TmaUmmaWarpSpecializedILi5ELi2ELi2ENS5_IJNS4_1CILi2EEESB_NSA_ILi1EEEEEEEENS5_IJNSA_ILi256EEESF_NSA_ILi32EEEEEENS_12float_e4m3_tENS5_IJlSC_lEEESI_SJ_NS4_8TiledMMAINS4_8MMA_AtomIJNS4_10MMA_TraitsINS4_25SM100_MMA_F8F6F4_2x1SM_SSEJSI_SI_fSF_SF_NS4_17integral_constantINS4_4UMMA5MajorELSQ_0EEESR_NSO_INSP_7ScaleInELSS_0EEEST_EEEEEENS4_6LayoutINS5_IJSC_SC_SC_EEENS5_IJNSA_ILi0EEESY_SY_EEEEENS5_IJNS4_10UnderscoreES11_S11_EEEEENS4_28SM100_TMA_2SM_LOAD_MULTICASTENS4_14ComposedLayoutINS4_7SwizzleILi1ELi4ELi3EEENS4_18smem_ptr_flag_bitsILi8EEENSW_INS5_IJNSA_ILi8EEESG_EEENS5_IJSG_SC_EEEEEEEvNS4_8identityENS4_18SM100_TMA_2SM_LOADES1E_vS1F_EENS_8epilogue10collective18CollectiveEpilogueINS1I_23Sm100TmaWarpSpecializedILi4ELi2ELi64ELb0ELb0EEEJNS5_IJNSA_ILi128EEESF_SG_EEENS5_IJNSW_IS1N_SC_EENSW_INSA_ILi64EEESC_EEEEESI_SJ_SI_SJ_NS1I_6fusion15FusionCallbacksIS1M_NS1T_17LinearCombinationISI_fSI_fLNS_15FloatRoundStyleE2EEES1O_S1S_JEEENS4_5SM1004TMEM4LOAD26SM100_TMEM_LOAD_32dp32b64xENS4_13SM90_TMA_LOADENS15_INS16_ILi2ELi4ELi3EEES19_NSW_INS5_IJS1A_S1Q_EEENS5_IJS1Q_SC_EEEEEEENS4_39AutoVectorizingCopyWithAssumedAlignmentILi128EEENS4_14SM90_TMA_STOREES28_S2A_S2A_EEEvvEEEEvNT_6ParamsE)
        /*0a6c*/ 	.short	0x0380
        /*0a6e*/ 	.short	0x0800


	//----- nvinfo : EIATTR_SW_WAR
	.align		4
.L_56:
        /*0a70*/ 	.byte	0x04, 0x36
        /*0a72*/ 	.short	(.L_58 - .L_57)
.L_57:
        /*0a74*/ 	.word	0x00000008
.L_58:


//--------------------- .nv.callgraph             --------------------------
	.section	.nv.callgraph,"",@"SHT_CUDA_CALLGRAPH"
	.align	4
	.sectionentsize	8
	.align		4
        /*0000*/ 	.word	0x00000000
	.align		4
        /*0004*/ 	.word	0xffffffff
	.align		4
        /*0008*/ 	.word	index@(_ZN7cutlass13device_kernelINS_4gemm6kernel13GemmUniversalIN4cute5tupleIJiiiiEEENS1_10collective13CollectiveMmaINS1_35MainloopSm100TmaUmmaWarpSpecializedILi5ELi2ELi2ENS5_IJNS4_1CILi2EEESB_NSA_ILi1EEEEEEEENS5_IJNSA_ILi256EEESF_NSA_ILi32EEEEEENS_12float_e4m3_tENS5_IJlSC_lEEESI_SJ_NS4_8TiledMMAINS4_8MMA_AtomIJNS4_10MMA_TraitsINS4_25SM100_MMA_F8F6F4_2x1SM_SSEJSI_SI_fSF_SF_NS4_17integral_constantINS4_4UMMA5MajorELSQ_0EEESR_NSO_INSP_7ScaleInELSS_0EEEST_EEEEEENS4_6LayoutINS5_IJSC_SC_SC_EEENS5_IJNSA_ILi0EEESY_SY_EEEEENS5_IJNS4_10UnderscoreES11_S11_EEEEENS4_28SM100_TMA_2SM_LOAD_MULTICASTENS4_14ComposedLayoutINS4_7SwizzleILi1ELi4ELi3EEENS4_18smem_ptr_flag_bitsILi8EEENSW_INS5_IJNSA_ILi8EEESG_EEENS5_IJSG_SC_EEEEEEEvNS4_8identityENS4_18SM100_TMA_2SM_LOADES1E_vS1F_EENS_8epilogue10collective18CollectiveEpilogueINS1I_23Sm100TmaWarpSpecializedILi4ELi2ELi64ELb0ELb0EEEJNS5_IJNSA_ILi128EEESF_SG_EEENS5_IJNSW_IS1N_SC_EENSW_INSA_ILi64EEESC_EEEEESI_SJ_SI_SJ_NS1I_6fusion15FusionCallbacksIS1M_NS1T_17LinearCombinationISI_fSI_fLNS_15FloatRoundStyleE2EEES1O_S1S_JEEENS4_5SM1004TMEM4LOAD26SM100_TMEM_LOAD_32dp32b64xENS4_13SM90_TMA_LOADENS15_INS16_ILi2ELi4ELi3EEES19_NSW_INS5_IJS1A_S1Q_EEENS5_IJS1Q_SC_EEEEEEENS4_39AutoVectorizingCopyWithAssumedAlignmentILi128EEENS4_14SM90_TMA_STOREES28_S2A_S2A_EEEvvEEEEvNT_6ParamsE)
	.align		4
        /*000c*/ 	.word	index@(__assertfail)
	.align		4
        /*0010*/ 	.word	0x00000000
	.align		4
        /*0014*/ 	.word	0xfffffffe
	.align		4
        /*0018*/ 	.word	0x00000000
	.align		4
        /*001c*/ 	.word	0xfffffffd
	.align		4
        /*0020*/ 	.word	0x00000000
	.align		4
        /*0024*/ 	.word	0xfffffffc


//--------------------- .nv.constant4             --------------------------
	.section	.nv.constant4,"a",@progbits
	.align	8
	.align		8
.nv.constant4:
        /*0000*/ 	.dword	__assertfail
	.align		8
        /*0008*/ 	.dword	__unnamed_1
	.align		8
        /*0010*/ 	.dword	__unnamed_2
	.align		8
        /*0018*/ 	.dword	__unnamed_3
	.align		8
        /*0020*/ 	.dword	_ZN39_INTERNAL_3a5fb8c3_4_k_cu_28447a8e_95454cuda3std3__45__cpo5beginE
	.align		8
        /*0028*/ 	.dword	_ZN39_INTERNAL_3a5fb8c3_4_k_cu_28447a8e_95454cuda3std3__45__cpo3endE
	.align		8
        /*0030*/ 	.dword	_ZN39_INTERNAL_3a5fb8c3_4_k_cu_28447a8e_95454cuda3std3__45__cpo6cbeginE
	.align		8
        /*0038*/ 	.dword	_ZN39_INTERNAL_3a5fb8c3_4_k_cu_28447a8e_95454cuda3std3__45__cpo4cendE
	.align		8
        /*0040*/ 	.dword	_ZN39_INTERNAL_3a5fb8c3_4_k_cu_28447a8e_95454cuda3std3__441_GLOBAL__N__3a5fb8c3_4_k_cu_28447a8e_95456ignoreE
	.align		8
        /*0048*/ 	.dword	_ZN39_INTERNAL_3a5fb8c3_4_k_cu_28447a8e_95454cuda3std3__419piecewise_constructE
	.align		8
        /*0050*/ 	.dword	_ZN39_INTERNAL_3a5fb8c3_4_k_cu_28447a8e_95454cuda3std3__48in_placeE
	.align		8
        /*0058*/ 	.dword	_ZN39_INTERNAL_3a5fb8c3_4_k_cu_28447a8e_95454cuda3std6ranges3__45__cpo4swapE
	.align		8
        /*0060*/ 	.dword	_ZN39_INTERNAL_3a5fb8c3_4_k_cu_28447a8e_95454cuda3std6ranges3__45__cpo9iter_moveE
	.align		8
        /*0068*/ 	.dword	_ZN39_INTERNAL_3a5fb8c3_4_k_cu_28447a8e_95454cute7productE
	.align		8
        /*0070*/ 	.dword	_ZN39_INTERNAL_3a5fb8c3_4_k_cu_28447a8e_95454cute1_E
	.align		8
        /*0078*/ 	.dword	$str$25
	.align		8
        /*0080*/ 	.dword	$str$26
	.align		8
        /*0088*/ 	.dword	$str$27
	.align		8
        /*0090*/ 	.dword	$str$28


//--------------------- .text._ZN7cutlass13device_kernelINS_4gemm6kernel13GemmUniversalIN4cute5tupleIJiiiiEEENS1_10collective13CollectiveMmaINS1_35MainloopSm100TmaUmmaWarpSpecializedILi5ELi2ELi2ENS5_IJNS4_1CILi2EEESB_NSA_ILi1EEEEEEEENS5_IJNSA_ILi256EEESF_NSA_ILi32EEEEEENS_12float_e4m3_tENS5_IJlSC_lEEESI_SJ_NS4_8TiledMMAINS4_8MMA_AtomIJNS4_10MMA_TraitsINS4_25SM100_MMA_F8F6F4_2x1SM_SSEJSI_SI_fSF_SF_NS4_17integral_constantINS4_4UMMA5MajorELSQ_0EEESR_NSO_INSP_7ScaleInELSS_0EEEST_EEEEEENS4_6LayoutINS5_IJSC_SC_SC_EEENS5_IJNSA_ILi0EEESY_SY_EEEEENS5_IJNS4_10UnderscoreES11_S11_EEEEENS4_28SM100_TMA_2SM_LOAD_MULTICASTENS4_14ComposedLayoutINS4_7SwizzleILi1ELi4ELi3EEENS4_18smem_ptr_flag_bitsILi8EEENSW_INS5_IJNSA_ILi8EEESG_EEENS5_IJSG_SC_EEEEEEEvNS4_8identityENS4_18SM100_TMA_2SM_LOADES1E_vS1F_EENS_8epilogue10collective18CollectiveEpilogueINS1I_23Sm100TmaWarpSpecializedILi4ELi2ELi64ELb0ELb0EEEJNS5_IJNSA_ILi128EEESF_SG_EEENS5_IJNSW_IS1N_SC_EENSW_INSA_ILi64EEESC_EEEEESI_SJ_SI_SJ_NS1I_6fusion15FusionCallbacksIS1M_NS1T_17LinearCombinationISI_fSI_fLNS_15FloatRoundStyleE2EEES1O_S1S_JEEENS4_5SM1004TMEM4LOAD26SM100_TMEM_LOAD_32dp32b64xENS4_13SM90_TMA_LOADENS15_INS16_ILi2ELi4ELi3EEES19_NSW_INS5_IJS1A_S1Q_EEENS5_IJS1Q_SC_EEEEEEENS4_39AutoVectorizingCopyWithAssumedAlignmentILi128EEENS4_14SM90_TMA_STOREES28_S2A_S2A_EEEvvEEEEvNT_6ParamsE --------------------------
	.section	.text._ZN7cutlass13device_kernelINS_4gemm6kernel13GemmUniversalIN4cute5tupleIJiiiiEEENS1_10collective13CollectiveMmaINS1_35MainloopSm100TmaUmmaWarpSpecializedILi5ELi2ELi2ENS5_IJNS4_1CILi2EEESB_NSA_ILi1EEEEEEEENS5_IJNSA_ILi256EEESF_NSA_ILi32EEEEEENS_12float_e4m3_tENS5_IJlSC_lEEESI_SJ_NS4_8TiledMMAINS4_8MMA_AtomIJNS4_10MMA_TraitsINS4_25SM100_MMA_F8F6F4_2x1SM_SSEJSI_SI_fSF_SF_NS4_17integral_constantINS4_4UMMA5MajorELSQ_0EEESR_NSO_INSP_7ScaleInELSS_0EEEST_EEEEEENS4_6LayoutINS5_IJSC_SC_SC_EEENS5_IJNSA_ILi0EEESY_SY_EEEEENS5_IJNS4_10UnderscoreES11_S11_EEEEENS4_28SM100_TMA_2SM_LOAD_MULTICASTENS4_14ComposedLayoutINS4_7SwizzleILi1ELi4ELi3EEENS4_18smem_ptr_flag_bitsILi8EEENSW_INS5_IJNSA_ILi8EEESG_EEENS5_IJSG_SC_EEEEEEEvNS4_8identityENS4_18SM100_TMA_2SM_LOADES1E_vS1F_EENS_8epilogue10collective18CollectiveEpilogueINS1I_23Sm100TmaWarpSpecializedILi4ELi2ELi64ELb0ELb0EEEJNS5_IJNSA_ILi128EEESF_SG_EEENS5_IJNSW_IS1N_SC_EENSW_INSA_ILi64EEESC_EEEEESI_SJ_SI_SJ_NS1I_6fusion15FusionCallbacksIS1M_NS1T_17LinearCombinationISI_fSI_fLNS_15FloatRoundStyleE2EEES1O_S1S_JEEENS4_5SM1004TMEM4LOAD26SM100_TMEM_LOAD_32dp32b64xENS4_13SM90_TMA_LOADENS15_INS16_ILi2ELi4ELi3EEES19_NSW_INS5_IJS1A_S1Q_EEENS5_IJS1Q_SC_EEEEEEENS4_39AutoVectorizingCopyWithAssumedAlignmentILi128EEENS4_14SM90_TMA_STOREES28_S2A_S2A_EEEvvEEEEvNT_6ParamsE,"ax",@progbits
	.align	128
.text._ZN7cutlass13device_kernelINS_4gemm6kernel13GemmUniversalIN4cute5tupleIJiiiiEEENS1_10collective13CollectiveMmaINS1_35MainloopSm100TmaUmmaWarpSpecializedILi5ELi2ELi2ENS5_IJNS4_1CILi2EEESB_NSA_ILi1EEEEEEEENS5_IJNSA_ILi256EEESF_NSA_ILi32EEEEEENS_12float_e4m3_tENS5_IJlSC_lEEESI_SJ_NS4_8TiledMMAINS4_8MMA_AtomIJNS4_10MMA_TraitsINS4_25SM100_MMA_F8F6F4_2x1SM_SSEJSI_SI_fSF_SF_NS4_17integral_constantINS4_4UMMA5MajorELSQ_0EEESR_NSO_INSP_7ScaleInELSS_0EEEST_EEEEEENS4_6LayoutINS5_IJSC_SC_SC_EEENS5_IJNSA_ILi0EEESY_SY_EEEEENS5_IJNS4_10UnderscoreES11_S11_EEEEENS4_28SM100_TMA_2SM_LOAD_MULTICASTENS4_14ComposedLayoutINS4_7SwizzleILi1ELi4ELi3EEENS4_18smem_ptr_flag_bitsILi8EEENSW_INS5_IJNSA_ILi8EEESG_EEENS5_IJSG_SC_EEEEEEEvNS4_8identityENS4_18SM100_TMA_2SM_LOADES1E_vS1F_EENS_8epilogue10collective18CollectiveEpilogueINS1I_23Sm100TmaWarpSpecializedILi4ELi2ELi64ELb0ELb0EEEJNS5_IJNSA_ILi128EEESF_SG_EEENS5_IJNSW_IS1N_SC_EENSW_INSA_ILi64EEESC_EEEEESI_SJ_SI_SJ_NS1I_6fusion15FusionCallbacksIS1M_NS1T_17LinearCombinationISI_fSI_fLNS_15FloatRoundStyleE2EEES1O_S1S_JEEENS4_5SM1004TMEM4LOAD26SM100_TMEM_LOAD_32dp32b64xENS4_13SM90_TMA_LOADENS15_INS16_ILi2ELi4ELi3EEES19_NSW_INS5_IJS1A_S1Q_EEENS5_IJS1Q_SC_EEEEEEENS4_39AutoVectorizingCopyWithAssumedAlignmentILi128EEENS4_14SM90_TMA_STOREES28_S2A_S2A_EEEvvEEEEvNT_6ParamsE:
        .type           _ZN7cutlass13device_kernelINS_4gemm6kernel13GemmUniversalIN4cute5tupleIJiiiiEEENS1_10collective13CollectiveMmaINS1_35MainloopSm100TmaUmmaWarpSpecializedILi5ELi2ELi2ENS5_IJNS4_1CILi2EEESB_NSA_ILi1EEEEEEEENS5_IJNSA_ILi256EEESF_NSA_ILi32EEEEEENS_12float_e4m3_tENS5_IJlSC_lEEESI_SJ_NS4_8TiledMMAINS4_8MMA_AtomIJNS4_10MMA_TraitsINS4_25SM100_MMA_F8F6F4_2x1SM_SSEJSI_SI_fSF_SF_NS4_17integral_constantINS4_4UMMA5MajorELSQ_0EEESR_NSO_INSP_7ScaleInELSS_0EEEST_EEEEEENS4_6LayoutINS5_IJSC_SC_SC_EEENS5_IJNSA_ILi0EEESY_SY_EEEEENS5_IJNS4_10UnderscoreES11_S11_EEEEENS4_28SM100_TMA_2SM_LOAD_MULTICASTENS4_14ComposedLayoutINS4_7SwizzleILi1ELi4ELi3EEENS4_18smem_ptr_flag_bitsILi8EEENSW_INS5_IJNSA_ILi8EEESG_EEENS5_IJSG_SC_EEEEEEEvNS4_8identityENS4_18SM100_TMA_2SM_LOADES1E_vS1F_EENS_8epilogue10collective18CollectiveEpilogueINS1I_23Sm100TmaWarpSpecializedILi4ELi2ELi64ELb0ELb0EEEJNS5_IJNSA_ILi128EEESF_SG_EEENS5_IJNSW_IS1N_SC_EENSW_INSA_ILi64EEESC_EEEEESI_SJ_SI_SJ_NS1I_6fusion15FusionCallbacksIS1M_NS1T_17LinearCombinationISI_fSI_fLNS_15FloatRoundStyleE2EEES1O_S1S_JEEENS4_5SM1004TMEM4LOAD26SM100_TMEM_LOAD_32dp32b64xENS4_13SM90_TMA_LOADENS15_INS16_ILi2ELi4ELi3EEES19_NSW_INS5_IJS1A_S1Q_EEENS5_IJS1Q_SC_EEEEEEENS4_39AutoVectorizingCopyWithAssumedAlignmentILi128EEENS4_14SM90_TMA_STOREES28_S2A_S2A_EEEvvEEEEvNT_6ParamsE,@function
        .size           _ZN7cutlass13device_kernelINS_4gemm6kernel13GemmUniversalIN4cute5tupleIJiiiiEEENS1_10collective13CollectiveMmaINS1_35MainloopSm100TmaUmmaWarpSpecializedILi5ELi2ELi2ENS5_IJNS4_1CILi2EEESB_NSA_ILi1EEEEEEEENS5_IJNSA_ILi256EEESF_NSA_ILi32EEEEEENS_12float_e4m3_tENS5_IJlSC_lEEESI_SJ_NS4_8TiledMMAINS4_8MMA_AtomIJNS4_10MMA_TraitsINS4_25SM100_MMA_F8F6F4_2x1SM_SSEJSI_SI_fSF_SF_NS4_17integral_constantINS4_4UMMA5MajorELSQ_0EEESR_NSO_INSP_7ScaleInELSS_0EEEST_EEEEEENS4_6LayoutINS5_IJSC_SC_SC_EEENS5_IJNSA_ILi0EEESY_SY_EEEEENS5_IJNS4_10UnderscoreES11_S11_EEEEENS4_28SM100_TMA_2SM_LOAD_MULTICASTENS4_14ComposedLayoutINS4_7SwizzleILi1ELi4ELi3EEENS4_18smem_ptr_flag_bitsILi8EEENSW_INS5_IJNSA_ILi8EEESG_EEENS5_IJSG_SC_EEEEEEEvNS4_8identityENS4_18SM100_TMA_2SM_LOADES1E_vS1F_EENS_8epilogue10collective18CollectiveEpilogueINS1I_23Sm100TmaWarpSpecializedILi4ELi2ELi64ELb0ELb0EEEJNS5_IJNSA_ILi128EEESF_SG_EEENS5_IJNSW_IS1N_SC_EENSW_INSA_ILi64EEESC_EEEEESI_SJ_SI_SJ_NS1I_6fusion15FusionCallbacksIS1M_NS1T_17LinearCombinationISI_fSI_fLNS_15FloatRoundStyleE2EEES1O_S1S_JEEENS4_5SM1004TMEM4LOAD26SM100_TMEM_LOAD_32dp32b64xENS4_13SM90_TMA_LOADENS15_INS16_ILi2ELi4ELi3EEES19_NSW_INS5_IJS1A_S1Q_EEENS5_IJS1Q_SC_EEEEEEENS4_39AutoVectorizingCopyWithAssumedAlignmentILi128EEENS4_14SM90_TMA_STOREES28_S2A_S2A_EEEvvEEEEvNT_6ParamsE,(.L_x_191 - _ZN7cutlass13device_kernelINS_4gemm6kernel13GemmUniversalIN4cute5tupleIJiiiiEEENS1_10collective13CollectiveMmaINS1_35MainloopSm100TmaUmmaWarpSpecializedILi5ELi2ELi2ENS5_IJNS4_1CILi2EEESB_NSA_ILi1EEEEEEEENS5_IJNSA_ILi256EEESF_NSA_ILi32EEEEEENS_12float_e4m3_tENS5_IJlSC_lEEESI_SJ_NS4_8TiledMMAINS4_8MMA_AtomIJNS4_10MMA_TraitsINS4_25SM100_MMA_F8F6F4_2x1SM_SSEJSI_SI_fSF_SF_NS4_17integral_constantINS4_4UMMA5MajorELSQ_0EEESR_NSO_INSP_7ScaleInELSS_0EEEST_EEEEEENS4_6LayoutINS5_IJSC_SC_SC_EEENS5_IJNSA_ILi0EEESY_SY_EEEEENS5_IJNS4_10UnderscoreES11_S11_EEEEENS4_28SM100_TMA_2SM_LOAD_MULTICASTENS4_14ComposedLayoutINS4_7SwizzleILi1ELi4ELi3EEENS4_18smem_ptr_flag_bitsILi8EEENSW_INS5_IJNSA_ILi8EEESG_EEENS5_IJSG_SC_EEEEEEEvNS4_8identityENS4_18SM100_TMA_2SM_LOADES1E_vS1F_EENS_8epilogue10collective18CollectiveEpilogueINS1I_23Sm100TmaWarpSpecializedILi4ELi2ELi64ELb0ELb0EEEJNS5_IJNSA_ILi128EEESF_SG_EEENS5_IJNSW_IS1N_SC_EENSW_INSA_ILi64EEESC_EEEEESI_SJ_SI_SJ_NS1I_6fusion15FusionCallbacksIS1M_NS1T_17LinearCombinationISI_fSI_fLNS_15FloatRoundStyleE2EEES1O_S1S_JEEENS4_5SM1004TMEM4LOAD26SM100_TMEM_LOAD_32dp32b64xENS4_13SM90_TMA_LOADENS15_INS16_ILi2ELi4ELi3EEES19_NSW_INS5_IJS1A_S1Q_EEENS5_IJS1Q_SC_EEEEEEENS4_39AutoVectorizingCopyWithAssumedAlignmentILi128EEENS4_14SM90_TMA_STOREES28_S2A_S2A_EEEvvEEEEvNT_6ParamsE)
        .other          _ZN7cutlass13device_kernelINS_4gemm6kernel13GemmUniversalIN4cute5tupleIJiiiiEEENS1_10collective13CollectiveMmaINS1_35MainloopSm100TmaUmmaWarpSpecializedILi5ELi2ELi2ENS5_IJNS4_1CILi2EEESB_NSA_ILi1EEEEEEEENS5_IJNSA_ILi256EEESF_NSA_ILi32EEEEEENS_12float_e4m3_tENS5_IJlSC_lEEESI_SJ_NS4_8TiledMMAINS4_8MMA_AtomIJNS4_10MMA_TraitsINS4_25SM100_MMA_F8F6F4_2x1SM_SSEJSI_SI_fSF_SF_NS4_17integral_constantINS4_4UMMA5MajorELSQ_0EEESR_NSO_INSP_7ScaleInELSS_0EEEST_EEEEEENS4_6LayoutINS5_IJSC_SC_SC_EEENS5_IJNSA_ILi0EEESY_SY_EEEEENS5_IJNS4_10UnderscoreES11_S11_EEEEENS4_28SM100_TMA_2SM_LOAD_MULTICASTENS4_14ComposedLayoutINS4_7SwizzleILi1ELi4ELi3EEENS4_18smem_ptr_flag_bitsILi8EEENSW_INS5_IJNSA_ILi8EEESG_EEENS5_IJSG_SC_EEEEEEEvNS4_8identityENS4_18SM100_TMA_2SM_LOADES1E_vS1F_EENS_8epilogue10collective18CollectiveEpilogueINS1I_23Sm100TmaWarpSpecializedILi4ELi2ELi64ELb0ELb0EEEJNS5_IJNSA_ILi128EEESF_SG_EEENS5_IJNSW_IS1N_SC_EENSW_INSA_ILi64EEESC_EEEEESI_SJ_SI_SJ_NS1I_6fusion15FusionCallbacksIS1M_NS1T_17LinearCombinationISI_fSI_fLNS_15FloatRoundStyleE2EEES1O_S1S_JEEENS4_5SM1004TMEM4LOAD26SM100_TMEM_LOAD_32dp32b64xENS4_13SM90_TMA_LOADENS15_INS16_ILi2ELi4ELi3EEES19_NSW_INS5_IJS1A_S1Q_EEENS5_IJS1Q_SC_EEEEEEENS4_39AutoVectorizingCopyWithAssumedAlignmentILi128EEENS4_14SM90_TMA_STOREES28_S2A_S2A_EEEvvEEEEvNT_6ParamsE,@"STO_CUDA_ENTRY STV_DEFAULT"
_ZN7cutlass13device_kernelINS_4gemm6kernel13GemmUniversalIN4cute5tupleIJiiiiEEENS1_10collective13CollectiveMmaINS1_35MainloopSm100TmaUmmaWarpSpecializedILi5ELi2ELi2ENS5_IJNS4_1CILi2EEESB_NSA_ILi1EEEEEEEENS5_IJNSA_ILi256EEESF_NSA_ILi32EEEEEENS_12float_e4m3_tENS5_IJlSC_lEEESI_SJ_NS4_8TiledMMAINS4_8MMA_AtomIJNS4_10MMA_TraitsINS4_25SM100_MMA_F8F6F4_2x1SM_SSEJSI_SI_fSF_SF_NS4_17integral_constantINS4_4UMMA5MajorELSQ_0EEESR_NSO_INSP_7ScaleInELSS_0EEEST_EEEEEENS4_6LayoutINS5_IJSC_SC_SC_EEENS5_IJNSA_ILi0EEESY_SY_EEEEENS5_IJNS4_10UnderscoreES11_S11_EEEEENS4_28SM100_TMA_2SM_LOAD_MULTICASTENS4_14ComposedLayoutINS4_7SwizzleILi1ELi4ELi3EEENS4_18smem_ptr_flag_bitsILi8EEENSW_INS5_IJNSA_ILi8EEESG_EEENS5_IJSG_SC_EEEEEEEvNS4_8identityENS4_18SM100_TMA_2SM_LOADES1E_vS1F_EENS_8epilogue10collective18CollectiveEpilogueINS1I_23Sm100TmaWarpSpecializedILi4ELi2ELi64ELb0ELb0EEEJNS5_IJNSA_ILi128EEESF_SG_EEENS5_IJNSW_IS1N_SC_EENSW_INSA_ILi64EEESC_EEEEESI_SJ_SI_SJ_NS1I_6fusion15FusionCallbacksIS1M_NS1T_17LinearCombinationISI_fSI_fLNS_15FloatRoundStyleE2EEES1O_S1S_JEEENS4_5SM1004TMEM4LOAD26SM100_TMEM_LOAD_32dp32b64xENS4_13SM90_TMA_LOADENS15_INS16_ILi2ELi4ELi3EEES19_NSW_INS5_IJS1A_S1Q_EEENS5_IJS1Q_SC_EEEEEEENS4_39AutoVectorizingCopyWithAssumedAlignmentILi128EEENS4_14SM90_TMA_STOREES28_S2A_S2A_EEEvvEEEEvNT_6ParamsE:
[----:B------:R-:W1:Y:S01]  /*0000*/  LDC R1, c[0x0][0x37c] ;  /* 0x0000df00ff017b82 */ /* 0x000e620000000800 */
[----:B------:R-:W2:Y:S01]  /*0010*/  S2R R172, SR_TID.X ;  /* 0x0000000000ac7919 */ /* 0x000ea20000002100 */
[----:B------:R-:W3:Y:S06]  /*0020*/  LDCU.64 UR8, c[0x0][0x890] ;  /* 0x00011200ff0877ac */ /* 0x000eec0008000a00 */
[----:B------:R-:W4:Y:S01]  /*0030*/  S2UR UR45, SR_CgaCtaId ;  /* 0x00000000002d79c3 */ /* 0x000f220000008800 */
[----:B------:R-:W-:Y:S02]  /*0040*/  PRMT R158, RZ, 0x7610, R158 ;  /* 0x00007610ff9e7816 */ /* 0x000fe4000000009e */
[----:B------:R-:W-:Y:S01]  /*0050*/  ELECT P1, URZ, PT ;  /* 0x0000000000ff782f */ /* 0x000fe20003820000 */
[----:B---3--:R-:W-:-:S04]  /*0060*/  UISETP.NE.U32.AND UP0, UPT, UR8, URZ, UPT ;  /* 0x000000ff0800728c */ /* 0x008fc8000bf05070 */
[----:B------:R-:W-:Y:S02]  /*0070*/  UISETP.NE.AND.EX UP0, UPT, UR9, URZ, UPT, UP0 ;  /* 0x000000ff0900728c */ /* 0x000fe4000bf05300 */
[----:B----4-:R-:W-:Y:S02]  /*0080*/  ULOP3.LUT UR27, UR45, 0x1, URZ, 0xc0, !UPT ;  /* 0x000000012d1b7892 */ /* 0x010fe4000f8ec0ff */
[----:B------:R-:W-:Y:S01]  /*0090*/  ULOP3.LUT UR28, UR45, 0x1, URZ, 0x3c, !UPT ;  /* 0x000000012d1c7892 */ /* 0x000fe2000f8e3cff */
[----:B--2---:R-:W-:-:S05]  /*00a0*/  SHF.R.U32.HI R159, RZ, 0x5, R172 ;  /* 0x00000005ff9f7819 */ /* 0x004fca00000116ac */
[----:B------:R-:W2:Y:S02]  /*00b0*/  SHFL.IDX PT, R0, R159, RZ, 0x1f ;  /* 0x00001fff9f007589 */ /* 0x000ea400000e0000 */
[----:B--2---:R-:W-:Y:S01]  /*00c0*/  R2UR UR17, R0 ;  /* 0x00000000001172ca */ /* 0x004fe200000e0000 */
[----:B-1----:R-:W-:-:S14]  /*00d0*/  BRA.U UP0, `(.L_x_0) ;  /* 0x0000000100307547 */ /* 0x002fdc000b800000 */
[----:B------:R-:W1:Y:S02]  /*00e0*/  LDCU.64 UR4, c[0x0][0x888] ;  /* 0x00011100ff0477ac */ /* 0x000e640008000a00 */
[----:B-1----:R-:W-:-:S04]  /*00f0*/  UISETP.NE.U32.AND UP0, UPT, UR4, URZ, UPT ;  /* 0x000000ff0400728c */ /* 0x002fc8000bf05070 */
[----:B------:R-:W-:-:S09]  /*0100*/  UISETP.NE.AND.EX UP0, UPT, UR5, URZ, UPT, UP0 ;  /* 0x000000ff0500728c */ /* 0x000fd2000bf05300 */
[----:B------:R-:W-:Y:S05]  /*0110*/  BRA.U !UP0, `(.L_x_1) ;  /* 0x0000000108147547 */ /* 0x000fea000b800000 */
[----:B------:R-:W1:Y:S01]  /*0120*/  LDC.64 R2, c[0x0][0x888] ;  /* 0x00022200ff027b82 */ /* 0x000e620000000a00 */
[----:B------:R-:W1:Y:S02]  /*0130*/  LDCU.64 UR4, c[0x0][0x358] ;  /* 0x00006b00ff0477ac */ /* 0x000e640008000a00 */
[----:B-1----:R1:W5:Y:S01]  /*0140*/  LDG.E R73, desc[UR4][R2.64] ;  /* 0x0000000402497981 */ /* 0x002362000c1e1900 */
[----:B------:R-:W-:Y:S01]  /*0150*/  HFMA2 R158, -RZ, RZ, 0, 5.9604644775390625e-08 ;  /* 0x00000001ff9e7431 */ /* 0x000fe200000001ff */
[----:B------:R-:W-:Y:S05]  /*0160*/  BRA `(.L_x_0) ;  /* 0x00000000000c7947 */ /* 0x000fea0003800000 */
.L_x_1:
[----:B------:R-:W1:Y:S01]  /*0170*/  LDCU UR4, c[0x0][0x880] ;  /* 0x00011000ff0477ac */ /* 0x000e620008000800 */
[----:B------:R-:W-:Y:S01]  /*0180*/  HFMA2 R158, -RZ, RZ, 0, 5.9604644775390625e-08 ;  /* 0x00000001ff9e7431 */ /* 0x000fe200000001ff */
[----:B-1----:R-:W-:-:S07]  /*0190*/  MOV R73, UR4 ;  /* 0x0000000400497c02 */ /* 0x002fce0008000f00 */
.L_x_0:
[----:B------:R-:W2:Y:S02]  /*01a0*/  LDCU.64 UR4, c[0x0][0x8b0] ;  /* 0x00011600ff0477ac */ /* 0x000ea40008000a00 */
[----:B--2---:R-:W-:-:S04]  /*01b0*/  UISETP.NE.U32.AND UP0, UPT, UR4, URZ, UPT ;  /* 0x000000ff0400728c */ /* 0x004fc8000bf05070 */
[----:B------:R-:W-:-:S09]  /*01c0*/  UISETP.NE.AND.EX UP0, UPT, UR5, URZ, UPT, UP0 ;  /* 0x000000ff0500728c */ /* 0x000fd2000bf05300 */
[----:B------:R-:W-:Y:S05]  /*01d0*/  BRA.U UP0, `(.L_x_2) ;  /* 0x0000000100287547 */ /* 0x000fea000b800000 */
[----:B------:R-:W2:Y:S02]  /*01e0*/  LDCU.64 UR4, c[0x0][0x8a8] ;  /* 0x00011500ff0477ac */ /* 0x000ea40008000a00 */
[----:B--2---:R-:W-:-:S04]  /*01f0*/  UISETP.NE.U32.AND UP0, UPT, UR4, URZ, UPT ;  /* 0x000000ff0400728c */ /* 0x004fc8000bf05070 */
[----:B------:R-:W-:-:S09]  /*0200*/  UISETP.NE.AND.EX UP0, UPT, UR5, URZ, UPT, UP0 ;  /* 0x000000ff0500728c */ /* 0x000fd2000bf05300 */
[----:B------:R-:W-:Y:S05]  /*0210*/  BRA.U !UP0, `(.L_x_3) ;  /* 0x0000000108107547 */ /* 0x000fea000b800000 */
[----:B------:R-:W2:Y:S01]  /*0220*/  LDC.64 R70, c[0x0][0x8a8] ;  /* 0x00022a00ff467b82 */ /* 0x000ea20000000a00 */
[----:B------:R-:W2:Y:S02]  /*0230*/  LDCU.64 UR4, c[0x0][0x358] ;  /* 0x00006b00ff0477ac */ /* 0x000ea40008000a00 */
[----:B--2---:R2:W5:Y:S01]  /*0240*/  LDG.E R70, desc[UR4][R70.64] ;  /* 0x0000000446467981 */ /* 0x004562000c1e1900 */
[----:B------:R-:W-:Y:S05]  /*0250*/  BRA `(.L_x_2) ;  /* 0x0000000000087947 */ /* 0x000fea0003800000 */
.L_x_3:
[----:B------:R-:W2:Y:S02]  /*0260*/  LDCU UR4, c[0x0][0x8a0] ;  /* 0x00011400ff0477ac */ /* 0x000ea40008000800 */
[----:B--2---:R-:W-:Y:S02]  /*0270*/  MOV R70, UR4 ;  /* 0x0000000400467c02 */ /* 0x004fe40008000f00 */
.L_x_2:
[----:B------:R-:W-:Y:S01]  /*0280*/  IMAD.U32 R0, RZ, RZ, UR17 ;  /* 0x00000011ff007e24 */ /* 0x000fe2000f8e00ff */
[----:B------:R-:W-:Y:S04]  /*0290*/  BSSY.RECONVERGENT B0, `(.L_x_4) ;  /* 0x000000c000007945 */ /* 0x000fe80003800200 */
[C---:B------:R-:W-:Y:S02]  /*02a0*/  ISETP.NE.OR P2, PT, R0.reuse, 0x1, !P1 ;  /* 0x000000010000780c */ /* 0x040fe40004f45670 */
[----:B------:R-:W-:-:S11]  /*02b0*/  ISETP.NE.OR P0, PT, R0, 0x3, !P1 ;  /* 0x000000030000780c */ /* 0x000fd60004f05670 */
[----:B------:R-:W-:Y:S05]  /*02c0*/  @P2 BRA `(.L_x_5) ;  /* 0x0000000000202947 */ /* 0x000fea0003800000 */
[----:B------:R-:W3:Y:S02]  /*02d0*/  LDCU.64 UR4, c[0x0][0x348] ;  /* 0x00006900ff0477ac */ /* 0x000ee40008000a00 */
[----:B---3--:R-:W-:Y:S02]  /*02e0*/  UIADD3 UR6, UP1, UPT, UR4, 0x80, URZ ;  /* 0x0000008004067890 */ /* 0x008fe4000ff3e0ff */
[----:B------:R-:W-:Y:S02]  /*02f0*/  UIADD3 UR4, UP0, UPT, UR4, 0x180, URZ ;  /* 0x0000018004047890 */ /* 0x000fe4000ff1e0ff */
[----:B------:R-:W-:Y:S02]  /*0300*/  UIADD3.X UR7, UPT, UPT, URZ, UR5, URZ, UP1, !UPT ;  /* 0x00000005ff077290 */ /* 0x000fe40008ffe4ff */
[----:B------:R-:W-:-:S07]  /*0310*/  UIADD3.X UR5, UPT, UPT, URZ, UR5, URZ, UP0, !UPT ;  /* 0x00000005ff057290 */ /* 0x000fce00087fe4ff */
[----:B------:R3:W-:Y:S02]  /*0320*/  UTMACCTL.PF [UR6] ;  /* 0x00000000060079b9 */ /* 0x0007e40008040000 */
[----:B------:R3:W-:Y:S02]  /*0330*/  UTMACCTL.PF [UR4] ;  /* 0x00000000040079b9 */ /* 0x0007e40008040000 */
[----:B---3--:R-:W-:Y:S01]  /*0340*/  NOP ;  /* 0x0000000000007918 */ /* 0x008fe20000000000 */
.L_x_5:
[----:B------:R-:W-:Y:S05]  /*0350*/  BSYNC.RECONVERGENT B0 ;  /* 0x0000000000007941 */ /* 0x000fea0003800200 */
.L_x_4:
[----:B------:R-:W-:Y:S04]  /*0360*/  BSSY.RECONVERGENT B0, `(.L_x_6) ;  /* 0x000000a000007945 */ /* 0x000fe80003800200 */
        /* <DEDUP_REMOVED lines=9> */
.L_x_7:
[----:B------:R-:W-:Y:S05]  /*0400*/  BSYNC.RECONVERGENT B0 ;  /* 0x0000000000007941 */ /* 0x000fea0003800200 */
.L_x_6:
[----:B------:R-:W3:Y:S01]  /*0410*/  LDCU.64 UR4, c[0x0][0x888] ;  /* 0x00011100ff0477ac */ /* 0x000ee20008000a00 */
[----:B------:R-:W-:Y:S02]  /*0420*/  UISETP.EQ.U32.AND UP1, UPT, UR8, URZ, UPT ;  /* 0x000000ff0800728c */ /* 0x000fe4000bf22070 */
[----:B------:R-:W-:Y:S02]  /*0430*/  UPLOP3.LUT UP3, UPT, UPT, UPT, UPT, 0x80, 0x8 ;  /* 0x000000000008789c */ /* 0x000fe40003f6f070 */
[----:B---3--:R-:W-:-:S04]  /*0440*/  UISETP.NE.U32.AND UP0, UPT, UR4, URZ, UPT ;  /* 0x000000ff0400728c */ /* 0x008fc8000bf05070 */
[----:B------:R-:W-:-:S04]  /*0450*/  UISETP.NE.AND.EX UP0, UPT, UR5, URZ, UPT, UP0 ;  /* 0x000000ff0500728c */ /* 0x000fc8000bf05300 */
[----:B------:R-:W-:-:S04]  /*0460*/  UISETP.EQ.OR.EX UP2, UPT, UR9, URZ, !UP0, UP1 ;  /* 0x000000ff0900728c */ /* 0x000fc8000c742710 */
[----:B------:R-:W-:-:S06]  /*0470*/  UP2UR UR4, UPR, URZ, 0x4 ;  /* 0x00000004ff047883 */ /* 0x000fcc0008000000 */
[----:B------:R-:W-:Y:S01]  /*0480*/  MOV R162, UR4 ;  /* 0x0000000400a27c02 */ /* 0x000fe20008000f00 */
[----:B------:R-:W-:Y:S06]  /*0490*/  BRA.U !UP2, `(.L_x_8) ;  /* 0x000000010a207547 */ /* 0x000fec000b800000 */
[----:B------:R-:W-:Y:S01]  /*04a0*/  UISETP.NE.U32.AND UP1, UPT, UR8, URZ, UPT ;  /* 0x000000ff0800728c */ /* 0x000fe2000bf25070 */
[----:B-----5:R-:W-:Y:S01]  /*04b0*/  FSETP.NEU.AND P0, PT, R73, RZ, PT ;  /* 0x000000ff4900720b */ /* 0x020fe20003f0d000 */
[----:B------:R-:W-:Y:S02]  /*04c0*/  USEL UR4, URZ, 0xffffffff, UP0 ;  /* 0xffffffffff047887 */ /* 0x000fe40008000000 */
[----:B------:R-:W-:-:S10]  /*04d0*/  UISETP.NE.AND.EX UP1, UPT, UR9, URZ, UPT, UP1 ;  /* 0x000000ff0900728c */ /* 0x000fd4000bf25310 */
[----:B------:R-:W-:Y:S01]  /*04e0*/  VOTEU.ANY UP0, P0 ;  /* 0x0000000000ff7886 */ /* 0x000fe20000000100 */
[----:B------:R-:W-:-:S04]  /*04f0*/  @!UP1 USEL UR4, URZ, 0xffffffff, UP0 ;  /* 0xffffffffff049887 */ /* 0x000fc80008000000 */
[----:B------:R-:W-:-:S04]  /*0500*/  ULOP3.LUT UR4, UR4, 0x1, URZ, 0xc0, !UPT ;  /* 0x0000000104047892 */ /* 0x000fc8000f8ec0ff */
[----:B------:R-:W-:-:S11]  /*0510*/  UISETP.NE.U32.AND UP3, UPT, UR4, 0x1, UPT ;  /* 0x000000010400788c */ /* 0x000fd6000bf65070 */
.L_x_8:
[----:B------:R-:W3:Y:S01]  /*0520*/  SHFL.IDX PT, R0, R159, RZ, 0x1f ;  /* 0x00001fff9f007589 */ /* 0x000ee200000e0000 */
[----:B------:R-:W-:-:S04]  /*0530*/  UISETP.NE.AND UP0, UPT, UR17, 0x2, UPT ;  /* 0x000000021100788c */ /* 0x000fc8000bf05270 */
[----:B------:R-:W-:Y:S02]  /*0540*/  UISETP.EQ.AND UP1, UPT, UR27, URZ, !UP0 ;  /* 0x000000ff1b00728c */ /* 0x000fe4000c722270 */
[----:B------:R-:W-:-:S04]  /*0550*/  USEL UR41, URZ, 0x1, UP0 ;  /* 0x00000001ff297887 */ /* 0x000fc80008000000 */
[----:B------:R-:W-:Y:S02]  /*0560*/  PLOP3.LUT P3, PT, P1, PT, UP1, 0x80, 0x8 ;  /* 0x000000000008781c */ /* 0x000fe40000f6f018 */
[----:B---3--:R-:W-:-:S13]  /*0570*/  ISETP.NE.AND P0, PT, R0, RZ, PT ;  /* 0x000000ff0000720c */ /* 0x008fda0003f05270 */
[----:B------:R-:W-:Y:S05]  /*0580*/  @P0 BRA `(.L_x_9) ;  /* 0x00000000005c0947 */ /* 0x000fea0003800000 */
[----:B------:R-:W-:Y:S01]  /*0590*/  UMOV UR4, 0x400 ;  /* 0x0000040000047882 */ /* 0x000fe20000000000 */
[----:B------:R-:W-:Y:S01]  /*05a0*/  UMOV UR8, 0x1 ;  /* 0x0000000100087882 */ /* 0x000fe20000000000 */
[----:B------:R-:W-:Y:S01]  /*05b0*/  UMOV UR6, 0x2 ;  /* 0x0000000200067882 */ /* 0x000fe20000000000 */
[----:B------:R-:W-:Y:S02]  /*05c0*/  ULEA UR4, UR45, UR4, 0x18 ;  /* 0x000000042d047291 */ /* 0x000fe4000f8ec0ff */
[----:B------:R-:W-:-:S04]  /*05d0*/  UIADD3 UR8, UPT, UPT, -UR8, 0x100000, URZ ;  /* 0x0010000008087890 */ /* 0x000fc8000fffe1ff */
[----:B------:R-:W-:Y:S02]  /*05e0*/  USHF.L.U32 UR9, UR8, 0xb, URZ ;  /* 0x0000000b08097899 */ /* 0x000fe400080006ff */
[----:B------:R-:W-:Y:S02]  /*05f0*/  USHF.L.U32 UR8, UR8, 0x1, URZ ;  /* 0x0000000108087899 */ /* 0x000fe400080006ff */
[----:B------:R-:W-:-:S04]  /*0600*/  UIADD3 UR6, UPT, UPT, -UR6, 0x100000, URZ ;  /* 0x0010000006067890 */ /* 0x000fc8000fffe1ff */
[----:B------:R-:W-:Y:S02]  /*0610*/  USHF.L.U32 UR7, UR6, 0xb, URZ ;  /* 0x0000000b06077899 */ /* 0x000fe400080006ff */
[----:B------:R-:W-:Y:S01]  /*0620*/  USHF.L.U32 UR6, UR6, 0x1, URZ ;  /* 0x0000000106067899 */ /* 0x000fe200080006ff */
[----:B------:R-:W-:Y:S01]  /*0630*/  ELECT P0, URZ, PT ;  /* 0x0000000000ff782f */ /* 0x000fe20003800000 */
[----:B------:R-:W3:Y:S02]  /*0640*/  FENCE.VIEW.ASYNC.S ;  /* 0x00000000000073c6 */ /* 0x000ee40000000000 */
[----:B---3--:R3:W4:Y:S08]  /*0650*/  SYNCS.EXCH.64 URZ, [UR4], UR8 ;  /* 0x0000000804ff75b2 */ /* 0x0087300008000100 */
[----:B------:R3:W1:Y:S01]  /*0660*/  SYNCS.EXCH.64 URZ, [UR4+0x28], UR6 ;  /* 0x0000280604ff75b2 */ /* 0x0006620008000100 */
        /* <DEDUP_REMOVED lines=8> */
[----:B------:R-:W-:Y:S01]  /*06f0*/  NOP ;  /* 0x0000000000007918 */ /* 0x000fe20000000000 */
.L_x_9:
[----:B------:R-:W2:Y:S01]  /*0700*/  SHFL.IDX PT, R0, R159, RZ, 0x1f ;  /* 0x00001fff9f007589 */ /* 0x000ea200000e0000 */
[----:B------:R-:W-:Y:S01]  /*0710*/  NOP ;  /* 0x0000000000007918 */ /* 0x000fe20000000000 */
[----:B--2---:R-:W-:-:S13]  /*0720*/  ISETP.NE.AND P0, PT, R0, 0x1, PT ;  /* 0x000000010000780c */ /* 0x004fda0003f05270 */
[----:B------:R-:W-:Y:S05]  /*0730*/  @P0 BRA `(.L_x_10) ;  /* 0x0000000000540947 */ /* 0x000fea0003800000 */
[----:B---3--:R-:W-:Y:S01]  /*0740*/  UMOV UR4, 0x400 ;  /* 0x0000040000047882 */ /* 0x008fe20000000000 */
        /* <DEDUP_REMOVED lines=10> */
[----:B------:R-:W2:Y:S02]  /*07f0*/  FENCE.VIEW.ASYNC.S ;  /* 0x00000000000073c6 */ /* 0x000ea40000000000 */
[----:B--2---:R2:W3:Y:S08]  /*0800*/  SYNCS.EXCH.64 URZ, [UR4+0x50], UR8 ;  /* 0x0000500804ff75b2 */ /* 0x0044f00008000100 */
        /* <DEDUP_REMOVED lines=8> */
.L_x_10:
[----:B------:R-:W4:Y:S01]  /*0890*/  SHFL.IDX PT, R0, R159, RZ, 0x1f ;  /* 0x00001fff9f007589 */ /* 0x000f2200000e0000 */
[----:B------:R-:W-:Y:S01]  /*08a0*/  NOP ;  /* 0x0000000000007918 */ /* 0x000fe20000000000 */
[----:B----4-:R-:W-:-:S13]  /*08b0*/  ISETP.NE.AND P0, PT, R0, 0x3, PT ;  /* 0x000000030000780c */ /* 0x010fda0003f05270 */
[----:B------:R-:W-:Y:S05]  /*08c0*/  @P0 BRA `(.L_x_11) ;  /* 0x00000000002c0947 */ /* 0x000fea0003800000 */
[----:B--23--:R-:W-:Y:S01]  /*08d0*/  UMOV UR6, 0x400 ;  /* 0x0000040000067882 */ /* 0x00cfe20000000000 */
[----:B------:R-:W-:Y:S01]  /*08e0*/  UMOV UR4, 0x20 ;  /* 0x0000002000047882 */ /* 0x000fe20000000000 */
[----:B------:R-:W-:Y:S02]  /*08f0*/  ULEA UR6, UR45, UR6, 0x18 ;  /* 0x000000062d067291 */ /* 0x000fe4000f8ec0ff */
[----:B------:R-:W-:-:S04]  /*0900*/  UIADD3 UR4, UPT, UPT, -UR4, 0x100000, URZ ;  /* 0x0010000004047890 */ /* 0x000fc8000fffe1ff */
[----:B------:R-:W-:Y:S02]  /*0910*/  USHF.L.U32 UR5, UR4, 0xb, URZ ;  /* 0x0000000b04057899 */ /* 0x000fe400080006ff */
[----:B------:R-:W-:Y:S01]  /*0920*/  USHF.L.U32 UR4, UR4, 0x1, URZ ;  /* 0x0000000104047899 */ /* 0x000fe200080006ff */
[----:B------:R-:W-:Y:S01]  /*0930*/  ELECT P0, URZ, PT ;  /* 0x0000000000ff782f */ /* 0x000fe20003800000 */
[----:B------:R-:W2:Y:S10]  /*0940*/  FENCE.VIEW.ASYNC.S ;  /* 0x00000000000073c6 */ /* 0x000eb40000000000 */
[----:B--2---:R4:W2:Y:S01]  /*0950*/  SYNCS.EXCH.64 URZ, [UR6+0x90], UR4 ;  /* 0x0000900406ff75b2 */ /* 0x0048a20008000100 */
[----:B------:R4:W3:Y:S02]  /*0960*/  SYNCS.EXCH.64 URZ, [UR6+0x98], UR4 ;  /* 0x0000980406ff75b2 */ /* 0x0008e40008000100 */
[----:B----4-:R-:W-:Y:S01]  /*0970*/  NOP ;  /* 0x0000000000007918 */ /* 0x010fe20000000000 */
.L_x_11:
[----:B------:R-:W4:Y:S01]  /*0980*/  SHFL.IDX PT, R0, R159, RZ, 0x1f ;  /* 0x00001fff9f007589 */ /* 0x000f2200000e0000 */
[----:B------:R-:W-:Y:S01]  /*0990*/  NOP ;  /* 0x0000000000007918 */ /* 0x000fe20000000000 */
[----:B----4-:R-:W-:-:S13]  /*09a0*/  ISETP.NE.AND P0, PT, R0, 0x4, PT ;  /* 0x000000040000780c */ /* 0x010fda0003f05270 */
[----:B------:R-:W-:Y:S05]  /*09b0*/  @P0 BRA `(.L_x_12) ;  /* 0x0000000000480947 */ /* 0x000fea0003800000 */
[----:B--23--:R-:W-:Y:S01]  /*09c0*/  UMOV UR4, 0x3a0 ;  /* 0x000003a000047882 */ /* 0x00cfe20000000000 */
[----:B------:R-:W-:Y:S01]  /*09d0*/  UMOV UR6, 0x400 ;  /* 0x0000040000067882 */ /* 0x000fe20000000000 */
[----:B------:R-:W-:Y:S01]  /*09e0*/  USEL UR4, UR4, 0x320, UP3 ;  /* 0x0000032004047887 */ /* 0x000fe20009800000 */
        /* <DEDUP_REMOVED lines=10> */
[----:B--2---:R4:W2:Y:S08]  /*0a90*/  SYNCS.EXCH.64 URZ, [UR6+0xa0], UR8 ;  /* 0x0000a00806ff75b2 */ /* 0x0048b00008000100 */
[----:B------:R4:W3:Y:S01]  /*0aa0*/  SYNCS.EXCH.64 URZ, [UR6+0xb0], UR4 ;  /* 0x0000b00406ff75b2 */ /* 0x0008e20008000100 */
[----:B------:R4:W1:Y:S01]  /*0ab0*/  SYNCS.EXCH.64 URZ, [UR6+0xa8], UR8 ;  /* 0x0000a80806ff75b2 */ /* 0x0008620008000100 */
[----:B------:R4:W1:Y:S02]  /*0ac0*/  SYNCS.EXCH.64 URZ, [UR6+0xb8], UR4 ;  /* 0x0000b80406ff75b2 */ /* 0x0008640008000100 */
[----:B----4-:R-:W-:Y:S01]  /*0ad0*/  NOP ;  /* 0x0000000000007918 */ /* 0x010fe20000000000 */
.L_x_12:
[----:B------:R-:W4:Y:S01]  /*0ae0*/  SHFL.IDX PT, R0, R159, RZ, 0x1f ;  /* 0x00001fff9f007589 */ /* 0x000f2200000e0000 */
[----:B------:R-:W-:Y:S01]  /*0af0*/  NOP ;  /* 0x0000000000007918 */ /* 0x000fe20000000000 */
[----:B----4-:R-:W-:-:S13]  /*0b00*/  ISETP.NE.AND P0, PT, R0, 0x5, PT ;  /* 0x000000050000780c */ /* 0x010fda0003f05270 */
[----:B------:R-:W-:Y:S05]  /*0b10*/  @P0 BRA `(.L_x_13) ;  /* 0x0000000000440947 */ /* 0x000fea0003800000 */
[----:B--23--:R-:W-:Y:S01]  /*0b20*/  UMOV UR4, 0x400 ;  /* 0x0000040000047882 */ /* 0x00cfe20000000000 */
        /* <DEDUP_REMOVED lines=16> */
.L_x_13:
[----:B------:R-:W4:Y:S01]  /*0c30*/  SHFL.IDX PT, R0, R159, RZ, 0x1f ;  /* 0x00001fff9f007589 */ /* 0x000f2200000e0000 */
[----:B------:R-:W-:Y:S01]  /*0c40*/  ISETP.NE.OR P1, PT, RZ, UR17, !P1 ;  /* 0x00000011ff007c0c */ /* 0x000fe2000cf25670 */
        /* <DEDUP_REMOVED lines=12> */
[----:B------:R4:W3:Y:S01]  /*0d10*/  SYNCS.EXCH.64 URZ, [UR4+0xf0], UR6 ;  /* 0x0000f00604ff75b2 */ /* 0x0008e20008000100 */
[----:B------:R4:W1:Y:S01]  /*0d20*/  SYNCS.EXCH.64 URZ, [UR4+0xe8], UR6 ;  /* 0x0000e80604ff75b2 */ /* 0x0008620008000100 */
[----:B------:R4:W1:Y:S02]  /*0d30*/  SYNCS.EXCH.64 URZ, [UR4+0xf8], UR6 ;  /* 0x0000f80604ff75b2 */ /* 0x0008640008000100 */
[----:B----4-:R-:W-:Y:S01]  /*0d40*/  NOP ;  /* 0x0000000000007918 */ /* 0x010fe20000000000 */
.L_x_14:
[----:B------:R-:W-:Y:S01]  /*0d50*/  VOTEU.ALL UP0, P1 ;  /* 0x0000000000ff7886 */ /* 0x000fe20000800000 */
[----:B--23--:R-:W-:Y:S01]  /*0d60*/  UMOV UR4, 0x20 ;  /* 0x0000002000047882 */ /* 0x00cfe20000000000 */
[----:B------:R-:W2:Y:S01]  /*0d70*/  LDCU UR7, c[0x0][0x36c] ;  /* 0x00006d80ff0777ac */ /* 0x000ea20008000800 */
[----:B------:R-:W-:Y:S01]  /*0d80*/  NOP ;  /* 0x0000000000007918 */ /* 0x000fe20000000000 */
[----:B-1----:R-:W-:Y:S01]  /*0d90*/  LOP3.LUT R3, R172, 0x1f, RZ, 0xc0, !PT ;  /* 0x0000001fac037812 */ /* 0x002fe200078ec0ff */
[----:B------:R-:W-:Y:S01]  /*0da0*/  @!UP0 UMOV UR6, 0x400 ;  /* 0x0000040000068882 */ /* 0x000fe20000000000 */
[----:B------:R-:W-:-:S04]  /*0db0*/  @!UP0 UIADD3 UR4, UPT, UPT, -UR4, 0x100000, URZ ;  /* 0x0010000004048890 */ /* 0x000fc8000fffe1ff */
[----:B------:R-:W-:Y:S02]  /*0dc0*/  @!UP0 USHF.L.U32 UR5, UR4, 0xb, URZ ;  /* 0x0000000b04058899 */ /* 0x000fe400080006ff */
[----:B------:R-:W-:Y:S02]  /*0dd0*/  @!UP0 USHF.L.U32 UR4, UR4, 0x1, URZ ;  /* 0x0000000104048899 */ /* 0x000fe400080006ff */
[----:B------:R-:W-:Y:S01]  /*0de0*/  @!UP0 ULEA UR6, UR45, UR6, 0x18 ;  /* 0x000000062d068291 */ /* 0x000fe2000f8ec0ff */
[----:B------:R-:W-:Y:S01]  /*0df0*/  VOTEU.ALL UP0, P1 ;  /* 0x0000000000ff7886 */ /* 0x000fe20000800000 */
[----:B------:R-:W-:Y:S02]  /*0e00*/  UISETP.NE.AND UP4, UPT, UR17, URZ, UPT ;  /* 0x000000ff1100728c */ /* 0x000fe4000bf85270 */
[----:B--2---:R-:W-:Y:S01]  /*0e10*/  UISETP.EQ.U32.AND UP5, UPT, UR7, 0x1, UPT ;  /* 0x000000010700788c */ /* 0x004fe2000bfa2070 */
[----:B------:R-:W1:Y:S07]  /*0e20*/  FENCE.VIEW.ASYNC.S ;  /* 0x00000000000073c6 */ /* 0x000e6e0000000000 */
[----:B-1----:R1:W2:Y:S01]  /*0e30*/  @!UP0 SYNCS.EXCH.64 URZ, [UR6+0x100], UR4 ;  /* 0x0001000406ff85b2 */ /* 0x0022a20008000100 */
[----:B------:R-:W-:Y:S05]  /*0e40*/  BRA.U !UP5, `(.L_x_15) ;  /* 0x000000010d087547 */ /* 0x000fea000b800000 */
[----:B--2---:R-:W-:Y:S01]  /*0e50*/  UCGABAR_ARV ;  /* 0x00000000000079c7 */ /* 0x004fe20008000000 */
[----:B------:R-:W-:Y:S05]  /*0e60*/  BRA `(.L_x_16) ;  /* 0x0000000000047947 */ /* 0x000fea0003800000 */
.L_x_15:
[----:B--2---:R-:W-:Y:S01]  /*0e70*/  NOP ;  /* 0x0000000000007918 */ /* 0x004fe20000000000 */
.L_x_16:
[----:B------:R-:W2:Y:S01]  /*0e80*/  S2UR UR16, SR_CTAID.X ;  /* 0x00000000001079c3 */ /* 0x000ea20000002500 */
[----:B------:R-:W-:-:S05]  /*0e90*/  CS2R.32 R161, SR_CgaSize ;  /* 0x0000000000a17805 */ /* 0x000fca0000008a00 */
[----:B------:R-:W-:-:S05]  /*0ea0*/  IMAD R161, R161, -0xa0, RZ ;  /* 0xffffff60a1a17824 */ /* 0x000fca00078e02ff */
[----:B-1----:R-:W-:-:S14]  /*0eb0*/  R2UR UR5, R161 ;  /* 0x00000000a10572ca */ /* 0x002fdc00000e0000 */
[----:B------:R-:W1:Y:S01]  /*0ec0*/  LDCU UR5, c[0x0][UR5+0x2b0] ;  /* 0x00005600050577ac */ /* 0x000e620008000800 */
[----:B------:R-:W-:-:S05]  /*0ed0*/  CS2R.32 R161, SR_CgaSize ;  /* 0x0000000000a17805 */ /* 0x000fca0000008a00 */
[----:B------:R-:W-:-:S05]  /*0ee0*/  IMAD R161, R161, -0xa0, RZ ;  /* 0xffffff60a1a17824 */ /* 0x000fca00078e02ff */
[----:B------:R-:W-:-:S14]  /*0ef0*/  R2UR UR4, R161 ;  /* 0x00000000a10472ca */ /* 0x000fdc00000e0000 */
[----:B------:R-:W3:Y:S01]  /*0f00*/  LDCU UR4, c[0x0][UR4+0x2b4] ;  /* 0x00005680040477ac */ /* 0x000ee20008000800 */
[----:B------:R-:W4:Y:S01]  /*0f10*/  S2UR UR7, SR_CTAID.Y ;  /* 0x00000000000779c3 */ /* 0x000f220000002600 */
[----:B------:R-:W-:-:S05]  /*0f20*/  CS2R.32 R161, SR_CgaSize ;  /* 0x0000000000a17805 */ /* 0x000fca0000008a00 */
[----:B------:R-:W-:-:S05]  /*0f30*/  IMAD R161, R161, -0xa0, RZ ;  /* 0xffffff60a1a17824 */ /* 0x000fca00078e02ff */
[----:B------:R-:W-:-:S14]  /*0f40*/  R2UR UR8, R161 ;  /* 0x00000000a10872ca */ /* 0x000fdc00000e0000 */
[----:B------:R-:W3:Y:S01]  /*0f50*/  LDCU UR8, c[0x0][UR8+0x2a0] ;  /* 0x00005400080877ac */ /* 0x000ee20008000800 */
[----:B------:R-:W-:-:S05]  /*0f60*/  CS2R.32 R161, SR_CgaSize ;  /* 0x0000000000a17805 */ /* 0x000fca0000008a00 */
[----:B------:R-:W-:-:S05]  /*0f70*/  IMAD R161, R161, -0xa0, RZ ;  /* 0xffffff60a1a17824 */ /* 0x000fca00078e02ff */
[----:B------:R-:W-:-:S14]  /*0f80*/  R2UR UR9, R161 ;  /* 0x00000000a10972ca */ /* 0x000fdc00000e0000 */
[----:B------:R-:W3:Y:S01]  /*0f90*/  LDCU UR9, c[0x0][UR9+0x2a4] ;  /* 0x00005480090977ac */ /* 0x000ee20008000800 */
[----:B------:R-:W3:Y:S01]  /*0fa0*/  S2UR UR36, SR_CTAID.Z ;  /* 0x00000000002479c3 */ /* 0x000ee20000002700 */
[----:B------:R-:W3:Y:S01]  /*0fb0*/  LDCU UR21, c[0x0][0xb24] ;  /* 0x00016480ff1577ac */ /* 0x000ee20008000800 */
[----:B------:R-:W-:Y:S02]  /*0fc0*/  UISETP.GT.U32.AND UP0, UPT, UR27, 0xffff, UPT ;  /* 0x0000ffff1b00788c */ /* 0x000fe4000bf04070 */
[----:B------:R-:W-:Y:S01]  /*0fd0*/  USHF.L.U32 UR29, UR45, 0xa, URZ ;  /* 0x0000000a2d1d7899 */ /* 0x000fe200080006ff */
[----:B--2---:R-:W-:Y:S01]  /*0fe0*/  I2FP.F32.U32 R2, UR16 ;  /* 0x0000001000027c45 */ /* 0x004fe20008201000 */
[----:B------:R-:W-:Y:S01]  /*0ff0*/  UMOV UR32, 0x5 ;  /* 0x0000000500207882 */ /* 0x000fe20000000000 */
[----:B------:R-:W2:Y:S03]  /*1000*/  LDCU UR42, c[0x0][0xb24] ;  /* 0x00016480ff2a77ac */ /* 0x000ea60008000800 */
[----:B-1----:R-:W-:Y:S01]  /*1010*/  FMUL R2, R2, UR5 ;  /* 0x0000000502027c20 */ /* 0x002fe20008400000 */
[----:B------:R-:W1:Y:S01]  /*1020*/  LDCU UR31, c[0x0][0xb30] ;  /* 0x00016600ff1f77ac */ /* 0x000e620008000800 */
[----:B----4-:R-:W-:Y:S01]  /*1030*/  I2FP.F32.U32 R0, UR7 ;  /* 0x0000000700007c45 */ /* 0x010fe20008201000 */
[----:B------:R-:W-:-:S03]  /*1040*/  USHF.L.U32 UR46, UR16, 0x7, URZ ;  /* 0x00000007102e7899 */ /* 0x000fc600080006ff */
[----:B------:R-:W4:Y:S01]  /*1050*/  F2I.U32.TRUNC.NTZ R2, R2 ;  /* 0x0000000200027305 */ /* 0x000f22000020f000 */
[----:B------:R-:W-:Y:S01]  /*1060*/  USEL UR26, UR27, 0xffff, !UP0 ;  /* 0x0000ffff1b1a7887 */ /* 0x000fe2000c000000 */
[----:B---3--:R-:W-:Y:S01]  /*1070*/  FMUL R0, R0, UR4 ;  /* 0x0000000400007c20 */ /* 0x008fe20008400000 */
[----:B------:R-:W-:Y:S01]  /*1080*/  UISETP.GE.AND UP2, UPT, UR21, 0x1, UPT ;  /* 0x000000011500788c */ /* 0x000fe2000bf46270 */
[----:B------:R-:W-:-:S04]  /*1090*/  UMOV UR20, UR7 ;  /* 0x0000000700147c82 */ /* 0x000fc80008000000 */
[----:B------:R-:W3:Y:S01]  /*10a0*/  F2I.U32.TRUNC.NTZ R0, R0 ;  /* 0x0000000000007305 */ /* 0x000ee2000020f000 */
[----:B----4-:R-:W-:Y:S02]  /*10b0*/  R2UR UR4, R2 ;  /* 0x00000000020472ca */ /* 0x010fe400000e0000 */
[----:B------:R-:W-:Y:S02]  /*10c0*/  PRMT R2, RZ, 0x7610, R2 ;  /* 0x00007610ff027816 */ /* 0x000fe40000000002 */
[----:B---3--:R-:W-:Y:S02]  /*10d0*/  R2UR UR6, R0 ;  /* 0x00000000000672ca */ /* 0x008fe400000e0000 */
[----:B------:R-:W-:-:S07]  /*10e0*/  PRMT R0, RZ, 0x7610, R0 ;  /* 0x00007610ff007816 */ /* 0x000fce0000000000 */
[----:B------:R-:W-:-:S04]  /*10f0*/  UIADD3 UR5, UPT, UPT, -UR4, URZ, URZ ;  /* 0x000000ff04057290 */ /* 0x000fc8000fffe1ff */
[----:B------:R-:W-:Y:S02]  /*1100*/  UIMAD UR5, UR8, UR5, UR16 ;  /* 0x00000005080572a4 */ /* 0x000fe4000f8e0210 */
[----:B------:R-:W-:-:S04]  /*1110*/  UIADD3 UR4, UPT, UPT, -UR6, URZ, URZ ;  /* 0x000000ff06047290 */ /* 0x000fc8000fffe1ff */
[----:B------:R-:W-:Y:S01]  /*1120*/  IMAD.U32 R161, RZ, RZ, UR5 ;  /* 0x00000005ffa17e24 */ /* 0x000fe2000f8e00ff */
[----:B------:R-:W-:-:S06]  /*1130*/  UIMAD UR4, UR9, UR4, UR7 ;  /* 0x00000004090472a4 */ /* 0x000fcc000f8e0207 */
[----:B------:R-:W-:Y:S01]  /*1140*/  IMAD.U32 R160, RZ, RZ, UR4 ;  /* 0x00000004ffa07e24 */ /* 0x000fe2000f8e00ff */
[----:B-12---:R-:W-:Y:S06]  /*1150*/  BRA.U UP4, `(.L_x_17) ;  /* 0x0000000104447547 */ /* 0x006fec000b800000 */
[----:B------:R-:W-:Y:S02]  /*1160*/  R2UR UR4, R161 ;  /* 0x00000000a10472ca */ /* 0x000fe400000e0000 */
[----:B------:R-:W-:-:S11]  /*1170*/  R2UR UR8, R160 ;  /* 0x00000000a00872ca */ /* 0x000fd600000e0000 */
[----:B------:R-:W-:Y:S02]  /*1180*/  UISETP.GT.U32.AND UP0, UPT, UR4, 0x1, UPT ;  /* 0x000000010400788c */ /* 0x000fe4000bf04070 */
[----:B------:R-:W-:Y:S02]  /*1190*/  ULOP3.LUT UR4, UR4, 0xfffffffe, URZ, 0xc0, !UPT ;  /* 0xfffffffe04047892 */ /* 0x000fe4000f8ec0ff */
[----:B------:R-:W-:Y:S02]  /*11a0*/  UISETP.NE.AND UP1, UPT, UR8, URZ, UP0 ;  /* 0x000000ff0800728c */ /* 0x000fe40008725270 */
[----:B------:R-:W-:Y:S02]  /*11b0*/  UISETP.NE.AND UP0, UPT, UR8, 0x1, UP0 ;  /* 0x000000010800788c */ /* 0x000fe40008705270 */
[----:B------:R-:W-:Y:S02]  /*11c0*/  USEL UR7, URZ, 0x1, UP1 ;  /* 0x00000001ff077887 */ /* 0x000fe40008800000 */
[----:B------:R-:W-:-:S02]  /*11d0*/  USEL UR6, URZ, 0x4, UP0 ;  /* 0x00000004ff067887 */ /* 0x000fc40008000000 */
[----:B------:R-:W-:Y:S02]  /*11e0*/  USEL UR5, URZ, 0x2, UP1 ;  /* 0x00000002ff057887 */ /* 0x000fe40008800000 */
[----:B------:R-:W-:Y:S02]  /*11f0*/  ULEA UR4, UR8, UR4, 0x1 ;  /* 0x0000000408047291 */ /* 0x000fe4000f8e08ff */
[----:B------:R-:W-:Y:S02]  /*1200*/  USEL UR8, URZ, 0x8, UP0 ;  /* 0x00000008ff087887 */ /* 0x000fe40008000000 */
[----:B------:R-:W-:-:S03]  /*1210*/  UIADD3 UR5, UPT, UPT, UR5, UR6, UR7 ;  /* 0x0000000605057290 */ /* 0x000fc6000fffe007 */
[----:B------:R-:W-:Y:S01]  /*1220*/  UMOV UR6, 0x3 ;  /* 0x0000000300067882 */ /* 0x000fe20000000000 */
[----:B------:R-:W-:Y:S02]  /*1230*/  UIADD3 UR5, UPT, UPT, UR5, UR8, URZ ;  /* 0x0000000805057290 */ /* 0x000fe4000fffe0ff */
[----:B------:R-:W-:-:S04]  /*1240*/  USHF.L.U32 UR4, UR6, UR4, URZ ;  /* 0x0000000406047299 */ /* 0x000fc800080006ff */
[----:B------:R-:W-:Y:S02]  /*1250*/  IMAD.U32 R2, RZ, RZ, UR5 ;  /* 0x00000005ff027e24 */ /* 0x000fe4000f8e00ff */
[----:B------:R-:W-:Y:S02]  /*1260*/  IMAD.U32 R0, RZ, RZ, UR4 ;  /* 0x00000004ff007e24 */ /* 0x000fe4000f8e00ff */
.L_x_17:
[----:B------:R-:W-:Y:S05]  /*1270*/  BRA.U !UP2, `(.L_x_18) ;  /* 0x000000010ad47547 */ /* 0x000fea000b800000 */
[----:B------:R-:W1:Y:S01]  /*1280*/  LDCU.128 UR12, c[0x0][0xb10] ;  /* 0x00016200ff0c77ac */ /* 0x000e620008000c00 */
[----:B------:R-:W2:Y:S01]  /*1290*/  LDCU UR6, c[0x0][0x370] ;  /* 0x00006e00ff0677ac */ /* 0x000ea20008000800 */
[----:B------:R-:W3:Y:S01]  /*12a0*/  LDCU UR5, c[0x0][0x374] ;  /* 0x00006e80ff0577ac */ /* 0x000ee20008000800 */
[----:B------:R-:W4:Y:S01]  /*12b0*/  LDCU UR30, c[0x0][0xb0c] ;  /* 0x00016180ff1e77ac */ /* 0x000f220008000800 */
[----:B------:R-:W4:Y:S01]  /*12c0*/  LDCU UR4, c[0x0][0xb20] ;  /* 0x00016400ff0477ac */ /* 0x000f220008000800 */
[----:B------:R-:W4:Y:S01]  /*12d0*/  LDCU.64 UR8, c[0x0][0xb28] ;  /* 0x00016500ff0877ac */ /* 0x000f220008000a00 */
[----:B-1----:R-:W-:Y:S02]  /*12e0*/  UISETP.NE.AND UP0, UPT, UR14, 0x1, UPT ;  /* 0x000000010e00788c */ /* 0x002fe4000bf05270 */
[----:B---3--:R-:W-:Y:S02]  /*12f0*/  UIMAD.WIDE.U32 UR10, UR5, UR15, URZ ;  /* 0x0000000f050a72a5 */ /* 0x008fe4000f8e00ff */
[----:B--2---:R-:W-:-:S02]  /*1300*/  UIMAD.WIDE.U32 UR22, UR6, UR12, URZ ;  /* 0x0000000c061672a5 */ /* 0x004fc4000f8e00ff */
[----:B----4-:R-:W-:Y:S02]  /*1310*/  UISETP.NE.AND UP1, UPT, UR30, 0x1, UPT ;  /* 0x000000011e00788c */ /* 0x010fe4000bf25270 */
[----:B------:R-:W-:Y:S01]  /*1320*/  UISETP.NE.AND UP2, UPT, UR21, 0x1, UPT ;  /* 0x000000011500788c */ /* 0x000fe2000bf45270 */
[----:B------:R-:W-:Y:S02]  /*1330*/  UMOV UR10, UR11 ;  /* 0x0000000b000a7c82 */ /* 0x000fe40008000000 */
[----:B------:R-:W-:Y:S01]  /*1340*/  UMOV UR22, UR23 ;  /* 0x0000001700167c82 */ /* 0x000fe20008000000 */
[----:B------:R-:W-:Y:S02]  /*1350*/  @UP0 USHF.R.U32.HI UR5, URZ, UR4, UR10 ;  /* 0x00000004ff050299 */ /* 0x000fe4000801160a */
[----:B------:R-:W-:Y:S02]  /*1360*/  UIMAD.WIDE.U32 UR24, UR20, UR15, URZ ;  /* 0x0000000f141872a5 */ /* 0x000fe4000f8e00ff */
[----:B------:R-:W-:-:S02]  /*1370*/  UIMAD.WIDE.U32 UR10, UR5, UR8, URZ ;  /* 0x00000008050a72a5 */ /* 0x000fc4000f8e00ff */
[----:B------:R-:W-:Y:S02]  /*1380*/  @UP1 USHF.R.U32.HI UR6, URZ, UR13, UR22 ;  /* 0x0000000dff061299 */ /* 0x000fe40008011616 */
[----:B------:R-:W-:Y:S02]  /*1390*/  UIMAD.WIDE.U32 UR18, UR16, UR12, URZ ;  /* 0x0000000c101272a5 */ /* 0x000fe4000f8e00ff */
[----:B------:R-:W-:Y:S01]  /*13a0*/  UIMAD.WIDE.U32 UR22, UR6, UR8, URZ ;  /* 0x00000008061672a5 */ /* 0x000fe2000f8e00ff */
[----:B------:R-:W-:Y:S01]  /*13b0*/  UMOV UR24, UR25 ;  /* 0x0000001900187c82 */ /* 0x000fe20008000000 */
[----:B------:R-:W-:Y:S01]  /*13c0*/  UMOV UR10, UR11 ;  /* 0x0000000b000a7c82 */ /* 0x000fe20008000000 */
[----:B------:R-:W-:Y:S02]  /*13d0*/  USHF.R.U32.HI UR24, URZ, UR4, UR24 ;  /* 0x00000004ff187299 */ /* 0x000fe40008011618 */
[----:B------:R-:W-:Y:S02]  /*13e0*/  @UP2 USHF.R.U32.HI UR5, URZ, UR9, UR10 ;  /* 0x00000009ff052299 */ /* 0x000fe4000801160a */
[----:B------:R-:W-:Y:S01]  /*13f0*/  UMOV UR7, UR23 ;  /* 0x0000001700077c82 */ /* 0x000fe20008000000 */
[----:B------:R-:W-:Y:S01]  /*1400*/  UMOV UR18, UR19 ;  /* 0x0000001300127c82 */ /* 0x000fe20008000000 */
[----:B------:R-:W-:-:S02]  /*1410*/  @UP2 USHF.R.U32.HI UR6, URZ, UR9, UR7 ;  /* 0x00000009ff062299 */ /* 0x000fc40008011607 */
[----:B------:R-:W-:Y:S02]  /*1420*/  USHF.R.U32.HI UR13, URZ, UR13, UR18 ;  /* 0x0000000dff0d7299 */ /* 0x000fe40008011612 */
[----:B------:R-:W-:Y:S02]  /*1430*/  USEL UR4, UR20, UR24, !UP0 ;  /* 0x0000001814047287 */ /* 0x000fe4000c000000 */
[----:B------:R-:W-:Y:S02]  /*1440*/  UIMAD UR7, UR5, UR21, URZ ;  /* 0x00000015050772a4 */ /* 0x000fe4000f8e02ff */
[----:B------:R-:W-:Y:S02]  /*1450*/  USEL UR5, UR16, UR13, !UP1 ;  /* 0x0000000d10057287 */ /* 0x000fe4000c800000 */
[----:B------:R-:W-:Y:S02]  /*1460*/  UIMAD UR12, UR6, UR21, URZ ;  /* 0x00000015060c72a4 */ /* 0x000fe4000f8e02ff */
[----:B------:R-:W-:-:S02]  /*1470*/  UISETP.GE.AND UP0, UPT, UR4, UR7, UPT ;  /* 0x000000070400728c */ /* 0x000fc4000bf06270 */
[----:B------:R-:W-:Y:S02]  /*1480*/  UIMAD.WIDE.U32 UR10, UR4, UR8, URZ ;  /* 0x00000008040a72a5 */ /* 0x000fe4000f8e00ff */
[----:B------:R-:W-:Y:S02]  /*1490*/  UISETP.GE.OR UP0, UPT, UR5, UR12, UP0 ;  /* 0x0000000c0500728c */ /* 0x000fe40008706670 */
[----:B------:R-:W-:Y:S02]  /*14a0*/  UIMAD.WIDE.U32 UR12, UR5, UR8, URZ ;  /* 0x00000008050c72a5 */ /* 0x000fe4000f8e00ff */
[----:B------:R-:W-:Y:S01]  /*14b0*/  UIADD3 UR10, UPT, UPT, -UR4, URZ, URZ ;  /* 0x000000ff040a7290 */ /* 0x000fe2000fffe1ff */
[----:B------:R-:W-:Y:S01]  /*14c0*/  UMOV UR8, UR11 ;  /* 0x0000000b00087c82 */ /* 0x000fe20008000000 */
[----:B------:R-:W-:Y:S02]  /*14d0*/  UIADD3 UR11, UPT, UPT, -UR5, URZ, URZ ;  /* 0x000000ff050b7290 */ /* 0x000fe4000fffe1ff */
[----:B------:R-:W-:-:S03]  /*14e0*/  USHF.R.U32.HI UR8, URZ, UR9, UR8 ;  /* 0x00000009ff087299 */ /* 0x000fc60008011608 */
[----:B------:R-:W-:Y:S01]  /*14f0*/  @!UP0 UMOV UR7, UR13 ;  /* 0x0000000d00078c82 */ /* 0x000fe20008000000 */
[----:B------:R-:W-:Y:S02]  /*1500*/  UIMAD UR20, UR14, UR10, UR20 ;  /* 0x0000000a0e1472a4 */ /* 0x000fe4000f8e0214 */
[----:B------:R-:W-:Y:S02]  /*1510*/  USEL UR8, UR4, UR8, !UP2 ;  /* 0x0000000804087287 */ /* 0x000fe4000d000000 */
[----:B------:R-:W-:Y:S02]  /*1520*/  @!UP0 USHF.R.U32.HI UR7, URZ, UR9, UR7 ;  /* 0x00000009ff078299 */ /* 0x000fe40008011607 */
[----:B------:R-:W-:Y:S02]  /*1530*/  UIADD3 UR9, UPT, UPT, -UR8, URZ, URZ ;  /* 0x000000ff08097290 */ /* 0x000fe4000fffe1ff */
[----:B------:R-:W-:Y:S02]  /*1540*/  @!UP0 USEL UR7, UR5, UR7, !UP2 ;  /* 0x0000000705078287 */ /* 0x000fe4000d000000 */
[----:B------:R-:W-:-:S02]  /*1550*/  UIMAD UR9, UR21, UR9, UR4 ;  /* 0x00000009150972a4 */ /* 0x000fc4000f8e0204 */
[----:B------:R-:W-:Y:S02]  /*1560*/  @!UP0 UIADD3 UR8, UPT, UPT, UR8, -UR7, URZ ;  /* 0x8000000708088290 */ /* 0x000fe4000fffe0ff */
[----:B------:R-:W-:Y:S02]  /*1570*/  @!UP0 UIMAD UR6, UR9, UR6, UR7 ;  /* 0x00000006090682a4 */ /* 0x000fe4000f8e0207 */
[----:B------:R-:W-:Y:S02]  /*1580*/  @!UP0 UIMAD UR4, UR8, UR21, UR5 ;  /* 0x00000015080482a4 */ /* 0x000fe4000f8e0205 */
[----:B------:R-:W-:Y:S02]  /*1590*/  UIMAD UR16, UR30, UR11, UR16 ;  /* 0x0000000b1e1072a4 */ /* 0x000fe4000f8e0210 */
[----:B------:R-:W-:Y:S01]  /*15a0*/  UIMAD UR20, UR4, UR14, UR20 ;  /* 0x0000000e041472a4 */ /* 0x000fe2000f8e0214 */
[----:B------:R-:W-:Y:S02]  /*15b0*/  @!UP0 UMOV UR5, UR6 ;  /* 0x0000000600058c82 */ /* 0x000fe40008000000 */
[----:B------:R-:W-:-:S12]  /*15c0*/  UIMAD UR16, UR5, UR30, UR16 ;  /* 0x0000001e051072a4 */ /* 0x000fd8000f8e0210 */
.L_x_18:
[----:B------:R-:W-:Y:S02]  /*15d0*/  UISETP.NE.AND UP1, UPT, UR31, 0x1, UPT ;  /* 0x000000011f00788c */ /* 0x000fe4000bf25270 */
[----:B------:R-:W-:Y:S02]  /*15e0*/  ULOP3.LUT UR21, UR26, 0xffff, URZ, 0xc0, !UPT ;  /* 0x0000ffff1a157892 */ /* 0x000fe4000f8ec0ff */
[----:B------:R-:W-:Y:S02]  /*15f0*/  UISETP.NE.AND UP0, UPT, UR17, 0x2, UPT ;  /* 0x000000021100788c */ /* 0x000fe4000bf05270 */
[----:B------:R-:W-:Y:S02]  /*1600*/  ULOP3.LUT UR22, UR29, 0x800, URZ, 0xc0, !UPT ;  /* 0x000008001d167892 */ /* 0x000fe4000f8ec0ff */
[----:B------:R-:W-:Y:S02]  /*1610*/  ULOP3.LUT UR46, UR46, 0x80, URZ, 0xc0, !UPT ;  /* 0x000000802e2e7892 */ /* 0x000fe4000f8ec0ff */
[----:B------:R-:W-:Y:S01]  /*1620*/  USHF.L.U32 UR21, UR32, UR21, URZ ;  /* 0x0000001520157299 */ /* 0x000fe200080006ff */
[----:B------:R-:W-:Y:S11]  /*1630*/  BRA.U UP1, `(.L_x_19) ;  /* 0x0000000101447547 */ /* 0x000ff6000b800000 */
[----:B------:R-:W1:Y:S01]  /*1640*/  LDCU.128 UR8, c[0x0][0xb10] ;  /* 0x00016200ff0877ac */ /* 0x000e620008000c00 */
[----:B------:R-:W2:Y:S01]  /*1650*/  LDCU UR12, c[0x0][0xb0c] ;  /* 0x00016180ff0c77ac */ /* 0x000ea20008000800 */
[----:B------:R-:W3:Y:S01]  /*1660*/  LDCU UR13, c[0x0][0xb20] ;  /* 0x00016400ff0d77ac */ /* 0x000ee20008000800 */
[----:B-1----:R-:W-:Y:S02]  /*1670*/  UIMAD.WIDE.U32 UR6, UR16, UR8, URZ ;  /* 0x00000008100672a5 */ /* 0x002fe4000f8e00ff */
[----:B------:R-:W-:Y:S02]  /*1680*/  UIMAD.WIDE.U32 UR4, UR20, UR11, URZ ;  /* 0x0000000b140472a5 */ /* 0x000fe4000f8e00ff */
[----:B--2---:R-:W-:Y:S02]  /*1690*/  UISETP.NE.AND UP2, UPT, UR12, 0x1, UPT ;  /* 0x000000010c00788c */ /* 0x004fe4000bf45270 */
[----:B------:R-:W-:Y:S01]  /*16a0*/  UISETP.NE.AND UP1, UPT, UR10, 0x1, UPT ;  /* 0x000000010a00788c */ /* 0x000fe2000bf25270 */
[----:B------:R-:W-:-:S02]  /*16b0*/  UMOV UR6, UR7 ;  /* 0x0000000700067c82 */ /* 0x000fc40008000000 */
[----:B------:R-:W-:Y:S01]  /*16c0*/  UMOV UR4, UR5 ;  /* 0x0000000500047c82 */ /* 0x000fe20008000000 */
[----:B------:R-:W-:Y:S02]  /*16d0*/  USHF.R.U32.HI UR6, URZ, UR9, UR6 ;  /* 0x00000009ff067299 */ /* 0x000fe40008011606 */
[----:B---3--:R-:W-:Y:S02]  /*16e0*/  USHF.R.U32.HI UR4, URZ, UR13, UR4 ;  /* 0x0000000dff047299 */ /* 0x008fe40008011604 */
[----:B------:R-:W-:Y:S02]  /*16f0*/  USEL UR5, UR16, UR6, !UP2 ;  /* 0x0000000610057287 */ /* 0x000fe4000d000000 */
[----:B------:R-:W-:-:S04]  /*1700*/  USEL UR4, UR20, UR4, !UP1 ;  /* 0x0000000414047287 */ /* 0x000fc8000c800000 */
[----:B------:R-:W-:Y:S02]  /*1710*/  UIADD3 UR6, UPT, UPT, UR5, -UR4, URZ ;  /* 0x8000000405067290 */ /* 0x000fe4000fffe0ff */
[----:B------:R-:W-:Y:S02]  /*1720*/  UIADD3 UR4, UPT, UPT, -UR5, UR4, URZ ;  /* 0x0000000405047290 */ /* 0x000fe4000fffe1ff */
[----:B------:R-:W-:Y:S02]  /*1730*/  UIMAD UR20, UR6, UR10, UR20 ;  /* 0x0000000a061472a4 */ /* 0x000fe4000f8e0214 */
[----:B------:R-:W-:-:S12]  /*1740*/  UIMAD UR16, UR4, UR12, UR16 ;  /* 0x0000000c041072a4 */ /* 0x000fd8000f8e0210 */
.L_x_19:
[----:B------:R-:W-:Y:S05]  /*1750*/  BRA.U !UP5, `(.L_x_20) ;  /* 0x000000010d0c7547 */ /* 0x000fea000b800000 */
[----:B------:R-:W-:Y:S01]  /*1760*/  UCGABAR_WAIT ;  /* 0x0000000000007dc7 */ /* 0x000fe20008000000 */
[----:B------:R-:W-:Y:S01]  /*1770*/  CCTL.IVALL ;  /* 0x00000000ff00798f */ /* 0x000fe20002000000 */
[----:B------:R-:W-:Y:S05]  /*1780*/  BRA `(.L_x_21) ;  /* 0x0000000000047947 */ /* 0x000fea0003800000 */
.L_x_20:
[----:B------:R-:W-:Y:S06]  /*1790*/  BAR.SYNC.DEFER_BLOCKING 0x0 ;  /* 0x0000000000007b1d */ /* 0x000fec0000010000 */
.L_x_21:
[----:B------:R-:W-:Y:S05]  /*17a0*/  BRA.U UP0, `(.L_x_22) ;  /* 0x0000001500047547 */ /* 0x000fea000b800000 */
[----:B------:R-:W1:Y:S01]  /*17b0*/  LDCU UR6, c[0x0][0x38c] ;  /* 0x00007180ff0677ac */ /* 0x000e620008000800 */
[----:B------:R-:W-:Y:S01]  /*17c0*/  PLOP3.LUT P1, PT, PT, PT, UP3, 0x80, 0x8 ;  /* 0x000000000008781c */ /* 0x000fe20003f2f038 */
[----:B------:R-:W-:Y:S01]  /*17d0*/  IMAD.MOV.U32 R12, RZ, RZ, 0x1 ;  /* 0x00000001ff0c7424 */ /* 0x000fe200078e00ff */
[----:B------:R-:W-:Y:S02]  /*17e0*/  ISETP.NE.AND P2, PT, R3, RZ, P3 ;  /* 0x000000ff0300720c */ /* 0x000fe40001f45270 */
[----:B------:R-:W-:Y:S02]  /*17f0*/  CS2R R10, SRZ ;  /* 0x00000000000a7805 */ /* 0x000fe4000001ff00 */
[----:B------:R-:W-:Y:S01]  /*1800*/  PLOP3.LUT P1, PT, P1, PT, PT, 0x8, 0x80 ;  /* 0x000000000080781c */ /* 0x000fe20000f2e170 */
[----:B------:R-:W-:Y:S01]  /*1810*/  IMAD.MOV.U32 R9, RZ, RZ, RZ ;  /* 0x000000ffff097224 */ /* 0x000fe200078e00ff */
[----:B------:R-:W2:Y:S01]  /*1820*/  LDCU UR38, c[0x0][0x370] ;  /* 0x00006e00ff2677ac */ /* 0x000ea20008000800 */
[----:B------:R-:W-:Y:S01]  /*1830*/  IMAD.MOV.U32 R8, RZ, RZ, 0x1 ;  /* 0x00000001ff087424 */ /* 0x000fe200078e00ff */
[----:B------:R-:W3:Y:S01]  /*1840*/  LDCU.64 UR26, c[0x0][0x348] ;  /* 0x00006900ff1a77ac */ /* 0x000ee20008000a00 */
[----:B------:R-:W-:Y:S01]  /*1850*/  ULEA.HI UR43, UR22, UR46, URZ, 0x1b ;  /* 0x0000002e162b7291 */ /* 0x000fe2000f8fd8ff */
[----:B------:R-:W4:Y:S01]  /*1860*/  LDCU UR37, c[0x0][0x374] ;  /* 0x00006e80ff2577ac */ /* 0x000f220008000800 */
[----:B-1----:R-:W-:-:S02]  /*1870*/  UIADD3 UR5, UPT, UPT, UR6, 0x1f, URZ ;  /* 0x0000001f06057890 */ /* 0x002fc4000fffe0ff */
[----:B------:R-:W-:Y:S02]  /*1880*/  UIADD3 UR47, UPT, UPT, UR6, 0x3e, URZ ;  /* 0x0000003e062f7890 */ /* 0x000fe4000fffe0ff */
[----:B------:R-:W-:Y:S01]  /*1890*/  USHF.R.S32.HI UR4, URZ, 0x1f, UR5 ;  /* 0x0000001fff047899 */ /* 0x000fe20008011405 */
[----:B------:R-:W-:-:S03]  /*18a0*/  UMOV UR7, URZ ;  /* 0x000000ff00077c82 */ /* 0x000fc60008000000 */
[----:B------:R-:W-:Y:S02]  /*18b0*/  ULEA.HI UR4, UR4, UR5, URZ, 0x5 ;  /* 0x0000000504047291 */ /* 0x000fe4000f8f28ff */
[----:B------:R-:W-:Y:S02]  /*18c0*/  UIADD3 UR5, UPT, UPT, UR6, -0x1, URZ ;  /* 0xffffffff06057890 */ /* 0x000fe4000fffe0ff */
[----:B------:R-:W-:Y:S02]  /*18d0*/  USHF.R.S32.HI UR40, URZ, 0x5, UR4 ;  /* 0x00000005ff287899 */ /* 0x000fe40008011404 */
[----:B------:R-:W-:Y:S02]  /*18e0*/  UISETP.GE.U32.AND UP1, UPT, UR5, -0x3f, UPT ;  /* 0xffffffc10500788c */ /* 0x000fe4000bf26070 */
[----:B------:R-:W-:-:S04]  /*18f0*/  UISETP.LT.U32.AND UP0, UPT, UR40, 0x5, UPT ;  /* 0x000000052800788c */ /* 0x000fc8000bf01070 */
[----:B------:R-:W-:Y:S02]  /*1900*/  USEL UR39, UR40, 0x5, UP0 ;  /* 0x0000000528277887 */ /* 0x000fe40008000000 */
[----:B------:R-:W-:Y:S02]  /*1910*/  UISETP.NE.AND UP0, UPT, UR17, URZ, UPT ;  /* 0x000000ff1100728c */ /* 0x000fe4000bf05270 */
[----:B------:R-:W-:Y:S02]  /*1920*/  UIADD3 UR4, UPT, UPT, UR39, -0x1, URZ ;  /* 0xffffffff27047890 */ /* 0x000fe4000fffe0ff */
[----:B------:R-:W-:Y:S02]  /*1930*/  @UP1 UIADD3 UR4, UPT, UPT, UR39, URZ, URZ ;  /* 0x000000ff27041290 */ /* 0x000fe4000fffe0ff */
[----:B------:R-:W-:Y:S02]  /*1940*/  USEL UR23, UR41, 0x2, UP0 ;  /* 0x0000000229177887 */ /* 0x000fe40008000000 */
[----:B------:R-:W-:-:S02]  /*1950*/  UIADD3 UR44, UPT, UPT, UR40, -UR39, URZ ;  /* 0x80000027282c7290 */ /* 0x000fc4000fffe0ff */
[----:B------:R-:W-:Y:S02]  /*1960*/  UIADD3 UR25, UPT, UPT, UR4, 0x1, URZ ;  /* 0x0000000104197890 */ /* 0x000fe4000fffe0ff */
[----:B--234-:R-:W-:-:S12]  /*1970*/  UIADD3 UR41, UPT, UPT, -UR4, URZ, URZ ;  /* 0x000000ff04297290 */ /* 0x01cfd8000fffe1ff */
.L_x_42:
[----:B------:R-:W-:Y:S01]  /*1980*/  UISETP.NE.AND UP0, UPT, UR45, URZ, UPT ;  /* 0x000000ff2d00728c */ /* 0x000fe2000bf05270 */
[----:B-1----:R-:W1:Y:S08]  /*1990*/  S2UR UR45, SR_CgaCtaId ;  /* 0x00000000002d79c3 */ /* 0x002e700000008800 */
[----:B------:R-:W-:Y:S05]  /*19a0*/  BRA.U UP0, `(.L_x_23) ;  /* 0x0000000100347547 */ /* 0x000fea000b800000 */
[----:B------:R-:W2:Y:S01]  /*19b0*/  S2R R0, SR_CgaCtaId ;  /* 0x0000000000007919 */ /* 0x000ea20000008800 */
[----:B------:R-:W-:Y:S02]  /*19c0*/  MOV R3, 0x400 ;  /* 0x0000040000037802 */ /* 0x000fe40000000f00 */
[----:B------:R-:W-:Y:S02]  /*19d0*/  SHF.L.U32 R2, R8, 0x1f, RZ ;  /* 0x0000001f08027819 */ /* 0x000fe400000006ff */
[----:B--2---:R-:W-:-:S05]  /*19e0*/  LEA R0, R0, R3, 0x18 ;  /* 0x0000000300007211 */ /* 0x004fca00078ec0ff */
[----:B------:R-:W-:-:S04]  /*19f0*/  IMAD R3, R9, 0x8, R0 ;  /* 0x0000000809037824 */ /* 0x000fc800078e0200 */
[----:B------:R-:W2:Y:S02]  /*1a00*/  SYNCS.PHASECHK.TRANS64.TRYWAIT P0, [R3+URZ+0xf0], R2 ;  /* 0x0000f002030075a7 */ /* 0x000ea400080011ff */
[----:B--2---:R-:W-:Y:S05]  /*1a10*/  @!P0 BRA `(.L_x_24) ;  /* 0x000000a000948947 */ /* 0x004fea0003800000 */
.L_x_145:
[----:B------:R-:W-:Y:S01]  /*1a20*/  VIADD R9, R9, 0x1 ;  /* 0x0000000109097836 */ /* 0x000fe20000000000 */
[----:B------:R2:W-:Y:S04]  /*1a30*/  SYNCS.ARRIVE.TRANS64.A1T0 RZ, [R3+URZ+0xe0], RZ ;  /* 0x0000e0ff03ff79a7 */ /* 0x0005e800081000ff */
[----:B------:R-:W-:-:S04]  /*1a40*/  ISETP.NE.AND P0, PT, R9, 0x2, PT ;  /* 0x000000020900780c */ /* 0x000fc80003f05270 */
[----:B------:R-:W-:Y:S02]  /*1a50*/  SEL R9, R9, RZ, P0 ;  /* 0x000000ff09097207 */ /* 0x000fe40000000000 */
[----:B--2---:R-:W-:-:S04]  /*1a60*/  SEL R3, RZ, 0x1, P0 ;  /* 0x00000001ff037807 */ /* 0x004fc80000000000 */
[----:B------:R-:W-:-:S07]  /*1a70*/  LOP3.LUT R8, R8, R3, RZ, 0x3c, !PT ;  /* 0x0000000308087212 */ /* 0x000fce00078e3cff */
.L_x_23:
[----:B------:R-:W-:Y:S01]  /*1a80*/  UMOV UR6, 0x400 ;  /* 0x0000040000067882 */ /* 0x000fe20000000000 */
[----:B------:R-:W-:Y:S01]  /*1a90*/  SHF.L.U32 R0, R12, 0x1f, RZ ;  /* 0x0000001f0c007819 */ /* 0x000fe200000006ff */
[----:B-1----:R-:W-:Y:S02]  /*1aa0*/  ULEA UR6, UR45, UR6, 0x18 ;  /* 0x000000062d067291 */ /* 0x002fe4000f8ec0ff */
[----:B------:R-:W-:Y:S02]  /*1ab0*/  UISETP.GE.U32.AND UP0, UPT, UR47, 0x3f, UPT ;  /* 0x0000003f2f00788c */ /* 0x000fe4000bf06070 */
[----:B------:R-:W-:Y:S02]  /*1ac0*/  ULEA UR4, UR7, UR6, 0x3 ;  /* 0x0000000607047291 */ /* 0x000fe4000f8e18ff */
[----:B------:R-:W-:Y:S01]  /*1ad0*/  ULEA UR11, UR20, UR46, 0x8 ;  /* 0x0000002e140b7291 */ /* 0x000fe2000f8e40ff */
[----:B------:R-:W-:-:S06]  /*1ae0*/  UMOV UR13, URZ ;  /* 0x000000ff000d7c82 */ /* 0x000fcc0008000000 */
[----:B------:R1:W2:Y:S01]  /*1af0*/  SYNCS.PHASECHK.TRANS64.TRYWAIT P0, [UR4+0x28], R0 ;  /* 0x00002800ff0075a7 */ /* 0x0002a20008001104 */
[----:B------:R-:W-:-:S04]  /*1b00*/  ULEA.HI UR4, UR16, UR16, URZ, 0x1 ;  /* 0x0000001010047291 */ /* 0x000fc8000f8f08ff */
[----:B------:R-:W-:-:S04]  /*1b10*/  USHF.L.U32 UR4, UR4, 0x7, URZ ;  /* 0x0000000704047899 */ /* 0x000fc800080006ff */
[----:B------:R-:W-:-:S04]  /*1b20*/  ULOP3.LUT UR35, UR4, 0xffffff00, URZ, 0xc0, !UPT ;  /* 0xffffff0004237892 */ /* 0x000fc8000f8ec0ff */
[----:B------:R-:W-:Y:S01]  /*1b30*/  UIADD3 UR35, UPT, UPT, UR43, UR35, URZ ;  /* 0x000000232b237290 */ /* 0x000fe2000fffe0ff */
[----:B------:R-:W-:Y:S11]  /*1b40*/  BRA.U !UP0, `(.L_x_25) ;  /* 0x0000000108c47547 */ /* 0x000ff6000b800000 */
[----:B------:R-:W-:Y:S01]  /*1b50*/  UMOV UR16, UR41 ;  /* 0x0000002900107c82 */ /* 0x000fe20008000000 */
[----:B------:R-:W-:Y:S01]  /*1b60*/  UMOV UR4, UR7 ;  /* 0x0000000700047c82 */ /* 0x000fe20008000000 */
[----:B------:R-:W-:-:S05]  /*1b70*/  UMOV UR34, URZ ;  /* 0x000000ff00227c82 */ /* 0x000fca0008000000 */
.L_x_31:
[----:B------:R-:W-:Y:S01]  /*1b80*/  ULEA UR33, UR4, UR6, 0x3 ;  /* 0x0000000604217291 */ /* 0x000fe2000f8e18ff */
[----:B------:R-:W-:Y:S01]  /*1b90*/  @P3 MOV R2, 0x4000 ;  /* 0x0000400000023802 */ /* 0x000fe20000000f00 */
[----:B--234-:R-:W-:Y:S10]  /*1ba0*/  @P0 BRA `(.L_x_26) ;  /* 0x00000000000c0947 */ /* 0x01cff40003800000 */
[----:B------:R-:W-:-:S04]  /*1bb0*/  SHF.L.U32 R3, R12, 0x1f, RZ ;  /* 0x0000001f0c037819 */ /* 0x000fc800000006ff */
[----:B------:R-:W2:Y:S02]  /*1bc0*/  SYNCS.PHASECHK.TRANS64.TRYWAIT P0, [UR33+0x28], R3 ;  /* 0x00002803ff0075a7 */ /* 0x000ea40008001121 */
[----:B--2---:R-:W-:Y:S05]  /*1bd0*/  @!P0 BRA `(.L_x_27) ;  /* 0x000000a000388947 */ /* 0x004fea0003800000 */
.L_x_26:
[----:B------:R2:W-:Y:S01]  /*1be0*/  @P3 SYNCS.ARRIVE.TRANS64 RZ, [UR33], R2 ;  /* 0x00000002ffff39a7 */ /* 0x0005e20008000021 */
[----:B------:R-:W-:Y:S02]  /*1bf0*/  ULOP3.LUT UR5, UR23, 0x2, URZ, 0xfc, !UPT ;  /* 0x0000000217057892 */ /* 0x000fe4000f8efcff */
[----:B------:R-:W-:Y:S02]  /*1c00*/  UIADD3 UR16, UPT, UPT, UR16, 0x1, URZ ;  /* 0x0000000110107890 */ /* 0x000fe4000fffe0ff */
[----:B------:R-:W-:Y:S02]  /*1c10*/  UISETP.NE.AND UP0, UPT, UR5, 0x2, UPT ;  /* 0x000000020500788c */ /* 0x000fe4000bf05270 */
[----:B------:R-:W-:-:S07]  /*1c20*/  UISETP.NE.AND UP2, UPT, UR16, 0x1, UPT ;  /* 0x000000011000788c */ /* 0x000fce000bf45270 */
[----:B------:R-:W-:Y:S05]  /*1c30*/  BRA.U UP0, `(.L_x_28) ;  /* 0x0000000100047547 */ /* 0x000fea000b800000 */
[----:B------:R-:W-:Y:S05]  /*1c40*/  BPT.TRAP 0x1 ;  /* 0x000000040000795c */ /* 0x000fea0000300000 */
.L_x_28:
[----:B------:R-:W-:Y:S04]  /*1c50*/  BSSY.RECONVERGENT B0, `(.L_x_29) ;  /* 0x0000003000007945 */ /* 0x000fe80003800200 */
[----:B------:R-:W-:Y:S05]  /*1c60*/  @!P2 BRA `(.L_x_30) ;  /* 0x000000000004a947 */ /* 0x000fea0003800000 */
[----:B------:R-:W-:Y:S05]  /*1c70*/  BPT.TRAP 0x1 ;  /* 0x000000040000795c */ /* 0x000fea0000300000 */
.L_x_30:
[----:B------:R-:W-:Y:S05]  /*1c80*/  BSYNC.RECONVERGENT B0 ;  /* 0x0000000000007941 */ /* 0x000fea0003800200 */
.L_x_29:
[----:B------:R-:W-:Y:S02]  /*1c90*/  UIADD3 UR5, UPT, UPT, UR4, 0x1, URZ ;  /* 0x0000000104057890 */ /* 0x000fe4000fffe0ff */
[----:B------:R-:W-:Y:S02]  /*1ca0*/  UIADD3 UR14, UP1, UPT, UR26, 0x80, URZ ;  /* 0x000000801a0e7890 */ /* 0x000fe4000ff3e0ff */
[----:B------:R-:W-:Y:S02]  /*1cb0*/  UISETP.NE.AND UP0, UPT, UR5, 0x5, UPT ;  /* 0x000000050500788c */ /* 0x000fe4000bf05270 */
[----:B------:R-:W-:Y:S02]  /*1cc0*/  ULOP3.LUT UR33, UR33, 0xfefffff8, URZ, 0xc0, !UPT ;  /* 0xfefffff821217892 */ /* 0x000fe4000f8ec0ff */
[----:B------:R-:W-:Y:S02]  /*1cd0*/  USEL UR8, URZ, 0x1, UP0 ;  /* 0x00000001ff087887 */ /* 0x000fe40008000000 */
[----:B------:R-:W-:-:S02]  /*1ce0*/  USEL UR7, UR5, URZ, UP0 ;  /* 0x000000ff05077287 */ /* 0x000fc40008000000 */
[----:B------:R-:W-:Y:S02]  /*1cf0*/  UIADD3.X UR15, UPT, UPT, URZ, UR27, URZ, UP1, !UPT ;  /* 0x0000001bff0f7290 */ /* 0x000fe40008ffe4ff */
[----:B------:R-:W-:Y:S01]  /*1d00*/  ULEA UR5, UR7, UR6, 0x3 ;  /* 0x0000000607057291 */ /* 0x000fe2000f8e18ff */
[----:B------:R-:W-:Y:S01]  /*1d10*/  LOP3.LUT R12, R12, UR8, RZ, 0x3c, !PT ;  /* 0x000000080c0c7c12 */ /* 0x000fe2000f8e3cff */
[----:B------:R-:W-:Y:S02]  /*1d20*/  USHF.L.U32 UR8, UR4, 0xc, URZ ;  /* 0x0000000c04087899 */ /* 0x000fe400080006ff */
[----:B------:R-:W-:Y:S01]  /*1d30*/  UIADD3 UR4, UP0, UPT, UR26, 0x180, URZ ;  /* 0x000001801a047890 */ /* 0x000fe2000ff1e0ff */
[----:B-1----:R-:W-:Y:S01]  /*1d40*/  SHF.L.U32 R0, R12, 0x1f, RZ ;  /* 0x0000001f0c007819 */ /* 0x002fe200000006ff */
[----:B------:R-:W-:Y:S02]  /*1d50*/  ULOP3.LUT UR32, UR8, UR22, URZ, 0xfc, !UPT ;  /* 0x0000001608207292 */ /* 0x000fe4000f8efcff */
[----:B------:R-:W-:Y:S01]  /*1d60*/  UPRMT UR13, URZ, 0x5410, UR21 ;  /* 0x00005410ff0d7896 */ /* 0x000fe20008000015 */
[----:B------:R3:W4:Y:S01]  /*1d70*/  SYNCS.PHASECHK.TRANS64.TRYWAIT P0, [UR5+0x28], R0 ;  /* 0x00002800ff0075a7 */ /* 0x0007220008001105 */
[----:B------:R-:W-:-:S02]  /*1d80*/  UIADD3 UR32, UPT, UPT, UR6, 0xc400, UR32 ;  /* 0x0000c40006207890 */ /* 0x000fc4000fffe020 */
[----:B------:R-:W-:Y:S02]  /*1d90*/  UIADD3 UR8, UPT, UPT, UR6, 0x11400, UR8 ;  /* 0x0001140006087890 */ /* 0x000fe4000fffe008 */
[----:B------:R-:W-:Y:S01]  /*1da0*/  UIADD3.X UR5, UPT, UPT, URZ, UR27, URZ, UP0, !UPT ;  /* 0x0000001bff057290 */ /* 0x000fe200087fe4ff */
[----:B------:R-:W-:Y:S01]  /*1db0*/  UMOV UR18, 0x0 ;  /* 0x0000000000127882 */ /* 0x000fe20000000000 */
[----:B------:R-:W-:Y:S01]  /*1dc0*/  UMOV UR19, 0x10000000 ;  /* 0x1000000000137882 */ /* 0x000fe20000000000 */
[----:B------:R-:W-:Y:S01]  /*1dd0*/  UMOV UR10, UR34 ;  /* 0x00000022000a7c82 */ /* 0x000fe20008000000 */
[----:B------:R-:W-:Y:S01]  /*1de0*/  UMOV UR12, UR36 ;  /* 0x00000024000c7c82 */ /* 0x000fe20008000000 */
[----:B------:R-:W-:Y:S01]  /*1df0*/  UMOV UR9, UR33 ;  /* 0x0000002100097c82 */ /* 0x000fe20008000000 */
[----:B------:R1:W-:Y:S03]  /*1e00*/  UTMALDG.3D.MULTICAST.2CTA [UR32], [UR14], UR13, desc[UR18] ;  /* 0x000012200e0073b4 */ /* 0x0003e6000821180d */
[----:B------:R2:W-:Y:S01]  /*1e10*/  UTMALDG.3D.2CTA [UR8], [UR4], desc[UR18] ;  /* 0x00001208040075b4 */ /* 0x0005e20008211000 */
[----:B-1----:R-:W-:Y:S01]  /*1e20*/  UIADD3 UR34, UPT, UPT, UR34, 0x20, URZ ;  /* 0x0000002022227890 */ /* 0x002fe2000fffe0ff */
[----:B------:R-:W-:Y:S01]  /*1e30*/  UMOV UR13, UR25 ;  /* 0x00000019000d7c82 */ /* 0x000fe20008000000 */
[----:B--2---:R-:W-:Y:S01]  /*1e40*/  UMOV UR4, UR7 ;  /* 0x0000000700047c82 */ /* 0x004fe20008000000 */
[----:B------:R-:W-:Y:S09]  /*1e50*/  BRA.U UP2, `(.L_x_31) ;  /* 0xfffffffd02487547 */ /* 0x000ff2000b83ffff */
.L_x_25:
[----:B------:R-:W-:Y:S01]  /*1e60*/  ULEA UR4, UR7, UR6, 0x3 ;  /* 0x0000000607047291 */ /* 0x000fe2000f8e18ff */
[----:B-1-3--:R-:W-:Y:S01]  /*1e70*/  SHF.L.U32 R0, R12, 0x1f, RZ ;  /* 0x0000001f0c007819 */ /* 0x00afe200000006ff */
[----:B------:R-:W-:Y:S01]  /*1e80*/  @!P1 SYNCS.ARRIVE.TRANS64.A1T0 RZ, [UR6+0x98], RZ ;  /* 0x000098ffffff99a7 */ /* 0x000fe20008100006 */
[----:B------:R-:W-:-:S06]  /*1e90*/  UISETP.GT.AND UP0, UPT, UR40, UR39, UPT ;  /* 0x000000272800728c */ /* 0x000fcc000bf04270 */
[----:B--2-4-:R1:W2:Y:S03]  /*1ea0*/  SYNCS.PHASECHK.TRANS64.TRYWAIT P0, [UR4+0x28], R0 ;  /* 0x00002800ff0075a7 */ /* 0x0142a60008001104 */
[----:B------:R-:W-:Y:S05]  /*1eb0*/  BRA.U !UP0, `(.L_x_32) ;  /* 0x0000000108c47547 */ /* 0x000fea000b800000 */
[----:B------:R-:W-:Y:S01]  /*1ec0*/  UIADD3 UR24, UPT, UPT, UR44, UR13, URZ ;  /* 0x0000000d2c187290 */ /* 0x000fe2000fffe0ff */
[----:B------:R-:W-:-:S11]  /*1ed0*/  UMOV UR4, UR7 ;  /* 0x0000000700047c82 */ /* 0x000fd60008000000 */
.L_x_38:
[----:B------:R-:W-:Y:S01]  /*1ee0*/  ULEA UR17, UR4, UR6, 0x3 ;  /* 0x0000000604117291 */ /* 0x000fe2000f8e18ff */
[----:B--2---:R-:W-:Y:S01]  /*1ef0*/  @P3 MOV R2, 0x4000 ;  /* 0x0000400000023802 */ /* 0x004fe20000000f00 */
[----:B--2-4-:R-:W-:Y:S10]  /*1f00*/  @P0 BRA `(.L_x_33) ;  /* 0x00000000000c0947 */ /* 0x014ff40003800000 */
[----:B------:R-:W-:-:S04]  /*1f10*/  SHF.L.U32 R3, R12, 0x1f, RZ ;  /* 0x0000001f0c037819 */ /* 0x000fc800000006ff */
[----:B------:R-:W2:Y:S02]  /*1f20*/  SYNCS.PHASECHK.TRANS64.TRYWAIT P0, [UR17+0x28], R3 ;  /* 0x00002803ff0075a7 */ /* 0x000ea40008001111 */
[----:B--2---:R-:W-:Y:S05]  /*1f30*/  @!P0 BRA `(.L_x_34) ;  /* 0x0000009c00788947 */ /* 0x004fea0003800000 */
.L_x_33:
[----:B------:R2:W-:Y:S01]  /*1f40*/  @P3 SYNCS.ARRIVE.TRANS64 RZ, [UR17], R2 ;  /* 0x00000002ffff39a7 */ /* 0x0005e20008000011 */
[----:B------:R-:W-:-:S04]  /*1f50*/  ULOP3.LUT UR5, UR23, 0x2, URZ, 0xfc, !UPT ;  /* 0x0000000217057892 */ /* 0x000fc8000f8efcff */
[----:B------:R-:W-:-:S09]  /*1f60*/  UISETP.NE.AND UP0, UPT, UR5, 0x2, UPT ;  /* 0x000000020500788c */ /* 0x000fd2000bf05270 */
[----:B------:R-:W-:Y:S05]  /*1f70*/  BRA.U UP0, `(.L_x_35) ;  /* 0x0000000100047547 */ /* 0x000fea000b800000 */
[----:B------:R-:W-:Y:S05]  /*1f80*/  BPT.TRAP 0x1 ;  /* 0x000000040000795c */ /* 0x000fea0000300000 */
.L_x_35:
[----:B------:R-:W-:Y:S04]  /*1f90*/  BSSY.RECONVERGENT B0, `(.L_x_36) ;  /* 0x0000003000007945 */ /* 0x000fe80003800200 */
[----:B------:R-:W-:Y:S05]  /*1fa0*/  @!P2 BRA `(.L_x_37) ;  /* 0x000000000004a947 */ /* 0x000fea0003800000 */
[----:B------:R-:W-:Y:S05]  /*1fb0*/  BPT.TRAP 0x1 ;  /* 0x000000040000795c */ /* 0x000fea0000300000 */
.L_x_37:
[----:B------:R-:W-:Y:S05]  /*1fc0*/  BSYNC.RECONVERGENT B0 ;  /* 0x0000000000007941 */ /* 0x000fea0003800200 */
.L_x_36:
[----:B------:R-:W-:Y:S02]  /*1fd0*/  UIADD3 UR5, UPT, UPT, UR4, 0x1, URZ ;  /* 0x0000000104057890 */ /* 0x000fe4000fffe0ff */
[----:B------:R-:W-:Y:S02]  /*1fe0*/  USHF.L.U32 UR18, UR13, 0x5, URZ ;  /* 0x000000050d127899 */ /* 0x000fe400080006ff */
[----:B------:R-:W-:Y:S02]  /*1ff0*/  UISETP.NE.AND UP0, UPT, UR5, 0x5, UPT ;  /* 0x000000050500788c */ /* 0x000fe4000bf05270 */
[----:B------:R-:W-:Y:S02]  /*2000*/  ULOP3.LUT UR17, UR17, 0xfefffff8, URZ, 0xc0, !UPT ;  /* 0xfefffff811117892 */ /* 0x000fe4000f8ec0ff */
[----:B------:R-:W-:Y:S02]  /*2010*/  USEL UR8, URZ, 0x1, UP0 ;  /* 0x00000001ff087887 */ /* 0x000fe40008000000 */
[----:B------:R-:W-:-:S02]  /*2020*/  USEL UR7, UR5, URZ, UP0 ;  /* 0x000000ff05077287 */ /* 0x000fc40008000000 */
[----:B------:R-:W-:Y:S02]  /*2030*/  UIADD3 UR14, UP0, UPT, UR26, 0x180, URZ ;  /* 0x000001801a0e7890 */ /* 0x000fe4000ff1e0ff */
        /* <DEDUP_REMOVED lines=9> */
[----:B------:R-:W-:Y:S02]  /*20d0*/  UIADD3.X UR5, UPT, UPT, URZ, UR27, URZ, UP1, !UPT ;  /* 0x0000001bff057290 */ /* 0x000fe40008ffe4ff */
[----:B------:R-:W-:Y:S02]  /*20e0*/  UIADD3 UR8, UPT, UPT, UR6, 0x11400, UR8 ;  /* 0x0001140006087890 */ /* 0x000fe4000fffe008 */
[----:B------:R-:W-:Y:S01]  /*20f0*/  UIADD3.X UR15, UPT, UPT, URZ, UR27, URZ, UP0, !UPT ;  /* 0x0000001bff0f7290 */ /* 0x000fe200087fe4ff */
[----:B------:R-:W-:Y:S01]  /*2100*/  UMOV UR28, 0x0 ;  /* 0x00000000001c7882 */ /* 0x000fe20000000000 */
[----:B------:R-:W-:Y:S01]  /*2110*/  UMOV UR29, 0x10000000 ;  /* 0x10000000001d7882 */ /* 0x000fe20000000000 */
[----:B------:R-:W-:Y:S01]  /*2120*/  UMOV UR19, UR35 ;  /* 0x0000002300137c82 */ /* 0x000fe20008000000 */
[----:B------:R-:W-:Y:S01]  /*2130*/  UMOV UR20, UR36 ;  /* 0x0000002400147c82 */ /* 0x000fe20008000000 */
[----:B------:R-:W-:Y:S01]  /*2140*/  UMOV UR12, UR36 ;  /* 0x00000024000c7c82 */ /* 0x000fe20008000000 */
[----:B------:R1:W-:Y:S01]  /*2150*/  UTMALDG.3D.MULTICAST.2CTA [UR16], [UR4], UR10, desc[UR28] ;  /* 0x00001c10040073b4 */ /* 0x0003e2000821180a */
[----:B------:R-:W-:Y:S01]  /*2160*/  UMOV UR9, UR17 ;  /* 0x0000001100097c82 */ /* 0x000fe20008000000 */
[----:B------:R-:W-:-:S04]  /*2170*/  UIADD3 UR13, UPT, UPT, UR13, 0x1, URZ ;  /* 0x000000010d0d7890 */ /* 0x000fc8000fffe0ff */
[----:B------:R-:W-:Y:S01]  /*2180*/  UISETP.NE.AND UP0, UPT, UR13, UR24, UPT ;  /* 0x000000180d00728c */ /* 0x000fe2000bf05270 */
[----:B-1----:R-:W-:Y:S01]  /*2190*/  UMOV UR10, UR18 ;  /* 0x00000012000a7c82 */ /* 0x002fe20008000000 */
[----:B------:R-:W-:Y:S01]  /*21a0*/  UMOV UR4, UR7 ;  /* 0x0000000700047c82 */ /* 0x000fe20008000000 */
[----:B------:R3:W-:Y:S06]  /*21b0*/  UTMALDG.3D.2CTA [UR8], [UR14], desc[UR28] ;  /* 0x00001c080e0075b4 */ /* 0x0007ec0008211000 */
[----:B---3--:R-:W-:Y:S05]  /*21c0*/  BRA.U UP0, `(.L_x_38) ;  /* 0xfffffffd00447547 */ /* 0x008fea000b83ffff */
.L_x_32:
[C---:B------:R-:W-:Y:S01]  /*21d0*/  LEA R3, R11.reuse, UR6, 0x3 ;  /* 0x000000060b037c11 */ /* 0x040fe2000f8e18ff */
[----:B------:R-:W-:Y:S01]  /*21e0*/  NOP ;  /* 0x0000000000007918 */ /* 0x000fe20000000000 */
[----:B-1----:R-:W-:Y:S02]  /*21f0*/  SHF.L.U32 R0, R10, 0x1f, RZ ;  /* 0x0000001f0a007819 */ /* 0x002fe400000006ff */
[----:B------:R-:W-:Y:S02]  /*2200*/  LEA R5, R11, UR6, 0x4 ;  /* 0x000000060b057c11 */ /* 0x000fe4000f8e20ff */
[----:B--2-4-:R-:W1:Y:S02]  /*2210*/  SYNCS.PHASECHK.TRANS64.TRYWAIT P0, [R3+URZ+0xa0], R0 ;  /* 0x0000a000030075a7 */ /* 0x014e6400080011ff */
[----:B-1----:R-:W-:Y:S05]  /*2220*/  @!P0 BRA `(.L_x_39) ;  /* 0x0000009800d48947 */ /* 0x002fea0003800000 */
.L_x_148:
[----:B------:R-:W2:Y:S01]  /*2230*/  LDS.128 R4, [R5+0x110] ;  /* 0x0001100005047984 */ /* 0x000ea20000000c00 */
[----:B------:R-:W-:Y:S01]  /*2240*/  UISETP.GE.AND UP0, UPT, UR42, 0x1, UPT ;  /* 0x000000012a00788c */ /* 0x000fe2000bf06270 */
[----:B------:R-:W-:Y:S01]  /*2250*/  @!PT LDS RZ, [RZ] ;  /* 0x00000000fffff984 */ /* 0x000fe20000000800 */
[----:B------:R-:W-:Y:S01]  /*2260*/  @!PT LDS RZ, [RZ] ;  /* 0x00000000fffff984 */ /* 0x000fe20000000800 */
[----:B------:R-:W-:Y:S01]  /*2270*/  @!PT LDS RZ, [RZ] ;  /* 0x00000000fffff984 */ /* 0x000fe20000000800 */
[----:B------:R-:W-:Y:S01]  /*2280*/  @!PT LDS RZ, [RZ] ;  /* 0x00000000fffff984 */ /* 0x000fe20000000800 */
[----:B------:R3:W-:Y:S06]  /*2290*/  MEMBAR.ALL.CTA ;  /* 0x0000000000007992 */ /* 0x0007ec0000008000 */
[----:B---3--:R-:W3:Y:S01]  /*22a0*/  FENCE.VIEW.ASYNC.S ;  /* 0x00000000000073c6 */ /* 0x008ee20000000000 */
[----:B--2---:R-:W-:-:S13]  /*22b0*/  LOP3.LUT P0, RZ, R6, 0x1, RZ, 0xc0, !PT ;  /* 0x0000000106ff7812 */ /* 0x004fda000780c0ff */
[----:B---3--:R-:W-:Y:S01]  /*22c0*/  VOTEU.ANY UP1, P0 ;  /* 0x0000000000ff7886 */ /* 0x008fe20000020100 */
[----:B------:R-:W-:-:S13]  /*22d0*/  PLOP3.LUT P0, PT, PT, PT, UP1, 0x80, 0x8 ;  /* 0x000000000008781c */ /* 0x000fda0003f0f018 */
[----:B-1----:R-:W-:Y:S02]  /*22e0*/  @P0 LOP3.LUT R0, R5, 0xffff, RZ, 0xc0, !PT ;  /* 0x0000ffff05000812 */ /* 0x002fe400078ec0ff */
[----:B------:R-:W-:Y:S02]  /*22f0*/  @P0 MOV R2, R4 ;  /* 0x0000000400020202 */ /* 0x000fe40000000f00 */
[----:B------:R-:W-:Y:S01]  /*2300*/  @P0 R2UR UR5, R0 ;  /* 0x00000000000502ca */ /* 0x000fe200000e0000 */
[----:B------:R-:W-:Y:S01]  /*2310*/  VIADD R0, R3, 0xb0 ;  /* 0x000000b003007836 */ /* 0x000fe20000000000 */
[----:B------:R-:W-:Y:S02]  /*2320*/  @P0 SHF.R.U32.HI R4, RZ, 0x10, R5 ;  /* 0x00000010ff040819 */ /* 0x000fe40000011605 */
[----:B------:R-:W-:Y:S02]  /*2330*/  @P0 R2UR UR8, R2 ;  /* 0x00000000020802ca */ /* 0x000fe400000e0000 */
[----:B------:R-:W-:-:S02]  /*2340*/  PRMT R0, RZ, 0x654, R0 ;  /* 0x00000654ff007816 */ /* 0x000fc40000000000 */
[----:B------:R-:W-:Y:S02]  /*2350*/  @P0 R2UR UR4, R4 ;  /* 0x00000000040402ca */ /* 0x000fe400000e0000 */
[----:B------:R1:W-:Y:S03]  /*2360*/  SYNCS.ARRIVE.TRANS64.RED.A1T0 RZ, [R0+URZ], RZ ;  /* 0x000000ff00ff79a7 */ /* 0x0003e600081004ff */
[----:B------:R-:W-:-:S04]  /*2370*/  @UP1 UMOV UR30, UR5 ;  /* 0x00000005001e1c82 */ /* 0x000fc80008000000 */
[----:B------:R-:W-:-:S04]  /*2380*/  @UP1 UMOV UR31, UR8 ;  /* 0x00000008001f1c82 */ /* 0x000fc80008000000 */
[----:B------:R-:W-:Y:S01]  /*2390*/  @UP1 UMOV UR36, UR4 ;  /* 0x0000000400241c82 */ /* 0x000fe20008000000 */
[----:B------:R-:W-:Y:S05]  /*23a0*/  BRA.U !UP0, `(.L_x_40) ;  /* 0x0000000108d47547 */ /* 0x000fea000b800000 */
[----:B------:R-:W2:Y:S01]  /*23b0*/  LDCU.128 UR12, c[0x0][0xb10] ;  /* 0x00016200ff0c77ac */ /* 0x000ea20008000c00 */
[----:B------:R-:W3:Y:S01]  /*23c0*/  LDCU UR24, c[0x0][0xb20] ;  /* 0x00016400ff1877ac */ /* 0x000ee20008000800 */
[----:B------:R-:W4:Y:S01]  /*23d0*/  LDCU UR20, c[0x0][0xb0c] ;  /* 0x00016180ff1477ac */ /* 0x000f220008000800 */
[----:B------:R-:W1:Y:S01]  /*23e0*/  LDCU.64 UR10, c[0x0][0xb28] ;  /* 0x00016500ff0a77ac */ /* 0x000e620008000a00 */
[----:B------:R-:W-:Y:S02]  /*23f0*/  UISETP.NE.AND UP3, UPT, UR42, 0x1, UPT ;  /* 0x000000012a00788c */ /* 0x000fe4000bf65270 */
[----:B--2---:R-:W-:Y:S02]  /*2400*/  UIMAD.WIDE.U32 UR8, UR37, UR15, URZ ;  /* 0x0000000f250872a5 */ /* 0x004fe4000f8e00ff */
[----:B------:R-:W-:Y:S02]  /*2410*/  UIMAD.WIDE.U32 UR4, UR38, UR12, URZ ;  /* 0x0000000c260472a5 */ /* 0x000fe4000f8e00ff */
[----:B------:R-:W-:-:S02]  /*2420*/  UISETP.NE.AND UP0, UPT, UR14, 0x1, UPT ;  /* 0x000000010e00788c */ /* 0x000fc4000bf05270 */
[----:B------:R-:W-:Y:S01]  /*2430*/  UIMAD.WIDE.U32 UR28, UR30, UR15, URZ ;  /* 0x0000000f1e1c72a5 */ /* 0x000fe2000f8e00ff */
[----:B------:R-:W-:Y:S02]  /*2440*/  UMOV UR8, UR9 ;  /* 0x0000000900087c82 */ /* 0x000fe40008000000 */
[----:B------:R-:W-:Y:S01]  /*2450*/  UMOV UR4, UR5 ;  /* 0x0000000500047c82 */ /* 0x000fe20008000000 */
[----:B---3--:R-:W-:Y:S02]  /*2460*/  USHF.R.U32.HI UR8, URZ, UR24, UR8 ;  /* 0x00000018ff087299 */ /* 0x008fe40008011608 */
[----:B----4-:R-:W-:Y:S02]  /*2470*/  UISETP.NE.AND UP2, UPT, UR20, 0x1, UPT ;  /* 0x000000011400788c */ /* 0x010fe4000bf45270 */
[----:B------:R-:W-:Y:S02]  /*2480*/  USHF.R.U32.HI UR4, URZ, UR13, UR4 ;  /* 0x0000000dff047299 */ /* 0x000fe40008011604 */
[----:B------:R-:W-:-:S02]  /*2490*/  USEL UR5, UR37, UR8, !UP0 ;  /* 0x0000000825057287 */ /* 0x000fc4000c000000 */
[----:B------:R-:W-:Y:S02]  /*24a0*/  USEL UR8, UR38, UR4, !UP2 ;  /* 0x0000000426087287 */ /* 0x000fe4000d000000 */
[----:B-1----:R-:W-:Y:S01]  /*24b0*/  UIMAD.WIDE.U32 UR16, UR5, UR10, URZ ;  /* 0x0000000a051072a5 */ /* 0x002fe2000f8e00ff */
[----:B------:R-:W-:Y:S01]  /*24c0*/  UMOV UR4, UR29 ;  /* 0x0000001d00047c82 */ /* 0x000fe20008000000 */
[----:B------:R-:W-:Y:S02]  /*24d0*/  UIMAD.WIDE.U32 UR18, UR31, UR12, URZ ;  /* 0x0000000c1f1272a5 */ /* 0x000fe4000f8e00ff */
[----:B------:R-:W-:-:S03]  /*24e0*/  UIMAD.WIDE.U32 UR28, UR8, UR10, URZ ;  /* 0x0000000a081c72a5 */ /* 0x000fc6000f8e00ff */
[----:B------:R-:W-:Y:S01]  /*24f0*/  UMOV UR16, UR17 ;  /* 0x0000001100107c82 */ /* 0x000fe20008000000 */
[----:B------:R-:W-:Y:S02]  /*2500*/  USHF.R.U32.HI UR4, URZ, UR24, UR4 ;  /* 0x00000018ff047299 */ /* 0x000fe40008011604 */
[----:B------:R-:W-:Y:S01]  /*2510*/  @UP3 USHF.R.U32.HI UR5, URZ, UR11, UR16 ;  /* 0x0000000bff053299 */ /* 0x000fe20008011610 */
[----:B------:R-:W-:Y:S01]  /*2520*/  UMOV UR18, UR19 ;  /* 0x0000001300127c82 */ /* 0x000fe20008000000 */
[----:B------:R-:W-:Y:S01]  /*2530*/  UMOV UR28, UR29 ;  /* 0x0000001d001c7c82 */ /* 0x000fe20008000000 */
[----:B------:R-:W-:Y:S02]  /*2540*/  USHF.R.U32.HI UR13, URZ, UR13, UR18 ;  /* 0x0000000dff0d7299 */ /* 0x000fe40008011612 */
[----:B------:R-:W-:Y:S02]  /*2550*/  USEL UR4, UR30, UR4, !UP0 ;  /* 0x000000041e047287 */ /* 0x000fe4000c000000 */
[----:B------:R-:W-:-:S02]  /*2560*/  @UP3 USHF.R.U32.HI UR8, URZ, UR11, UR28 ;  /* 0x0000000bff083299 */ /* 0x000fc4000801161c */
[----:B------:R-:W-:Y:S02]  /*2570*/  UIMAD UR9, UR42, UR5, URZ ;  /* 0x000000052a0972a4 */ /* 0x000fe4000f8e02ff */
[----:B------:R-:W-:Y:S02]  /*2580*/  USEL UR5, UR31, UR13, !UP2 ;  /* 0x0000000d1f057287 */ /* 0x000fe4000d000000 */
[----:B------:R-:W-:Y:S02]  /*2590*/  UIMAD UR12, UR42, UR8, URZ ;  /* 0x000000082a0c72a4 */ /* 0x000fe4000f8e02ff */
[----:B------:R-:W-:Y:S02]  /*25a0*/  UISETP.GE.AND UP0, UPT, UR4, UR9, UPT ;  /* 0x000000090400728c */ /* 0x000fe4000bf06270 */
[----:B------:R-:W-:Y:S02]  /*25b0*/  UIMAD.WIDE.U32 UR16, UR4, UR10, URZ ;  /* 0x0000000a041072a5 */ /* 0x000fe4000f8e00ff */
[----:B------:R-:W-:-:S02]  /*25c0*/  UISETP.GE.OR UP0, UPT, UR5, UR12, UP0 ;  /* 0x0000000c0500728c */ /* 0x000fc40008706670 */
        /* <DEDUP_REMOVED lines=19> */
.L_x_40:
[----:B------:R-:W2:Y:S02]  /*2700*/  LDCU UR4, c[0x0][0xb30] ;  /* 0x00016600ff0477ac */ /* 0x000ea40008000800 */
[----:B--2---:R-:W-:-:S09]  /*2710*/  UISETP.NE.AND UP0, UPT, UR4, 0x1, UPT ;  /* 0x000000010400788c */ /* 0x004fd2000bf05270 */
[----:B------:R-:W-:Y:S05]  /*2720*/  BRA.U UP0, `(.L_x_41) ;  /* 0x0000000100447547 */ /* 0x000fea000b800000 */
[----:B------:R-:W2:Y:S01]  /*2730*/  LDCU.128 UR12, c[0x0][0xb10] ;  /* 0x00016200ff0c77ac */ /* 0x000ea20008000c00 */
[----:B------:R-:W3:Y:S01]  /*2740*/  LDCU UR10, c[0x0][0xb0c] ;  /* 0x00016180ff0a77ac */ /* 0x000ee20008000800 */
[----:B------:R-:W4:Y:S01]  /*2750*/  LDCU UR11, c[0x0][0xb20] ;  /* 0x00016400ff0b77ac */ /* 0x000f220008000800 */
[----:B--2---:R-:W-:Y:S02]  /*2760*/  UIMAD.WIDE.U32 UR8, UR31, UR12, URZ ;  /* 0x0000000c1f0872a5 */ /* 0x004fe4000f8e00ff */
[----:B------:R-:W-:Y:S02]  /*2770*/  UIMAD.WIDE.U32 UR4, UR30, UR15, URZ ;  /* 0x0000000f1e0472a5 */ /* 0x000fe4000f8e00ff */
[----:B---3--:R-:W-:Y:S02]  /*2780*/  UISETP.NE.AND UP2, UPT, UR10, 0x1, UPT ;  /* 0x000000010a00788c */ /* 0x008fe4000bf45270 */
[----:B------:R-:W-:Y:S01]  /*2790*/  UISETP.NE.AND UP0, UPT, UR14, 0x1, UPT ;  /* 0x000000010e00788c */ /* 0x000fe2000bf05270 */
[----:B------:R-:W-:-:S02]  /*27a0*/  UMOV UR8, UR9 ;  /* 0x0000000900087c82 */ /* 0x000fc40008000000 */
[----:B------:R-:W-:Y:S01]  /*27b0*/  UMOV UR4, UR5 ;  /* 0x0000000500047c82 */ /* 0x000fe20008000000 */
[----:B------:R-:W-:Y:S02]  /*27c0*/  USHF.R.U32.HI UR13, URZ, UR13, UR8 ;  /* 0x0000000dff0d7299 */ /* 0x000fe40008011608 */
[----:B----4-:R-:W-:Y:S02]  /*27d0*/  USHF.R.U32.HI UR4, URZ, UR11, UR4 ;  /* 0x0000000bff047299 */ /* 0x010fe40008011604 */
[----:B------:R-:W-:Y:S02]  /*27e0*/  USEL UR5, UR31, UR13, !UP2 ;  /* 0x0000000d1f057287 */ /* 0x000fe4000d000000 */
[----:B------:R-:W-:-:S04]  /*27f0*/  USEL UR4, UR30, UR4, !UP0 ;  /* 0x000000041e047287 */ /* 0x000fc8000c000000 */
[----:B------:R-:W-:Y:S02]  /*2800*/  UIADD3 UR8, UPT, UPT, UR5, -UR4, URZ ;  /* 0x8000000405087290 */ /* 0x000fe4000fffe0ff */
[----:B------:R-:W-:Y:S02]  /*2810*/  UIADD3 UR4, UPT, UPT, -UR5, UR4, URZ ;  /* 0x0000000405047290 */ /* 0x000fe4000fffe1ff */
[----:B------:R-:W-:Y:S02]  /*2820*/  UIMAD UR30, UR8, UR14, UR30 ;  /* 0x0000000e081e72a4 */ /* 0x000fe4000f8e021e */
[----:B------:R-:W-:-:S12]  /*2830*/  UIMAD UR31, UR4, UR10, UR31 ;  /* 0x0000000a041f72a4 */ /* 0x000fd8000f8e021f */
.L_x_41:
[----:B------:R-:W-:Y:S01]  /*2840*/  VIADD R11, R11, 0x1 ;  /* 0x000000010b0b7836 */ /* 0x000fe20000000000 */
[----:B------:R-:W-:Y:S02]  /*2850*/  R2UR UR5, R161 ;  /* 0x00000000a10572ca */ /* 0x000fe400000e0000 */
[----:B------:R-:W-:Y:S02]  /*2860*/  R2UR UR4, R160 ;  /* 0x00000000a00472ca */ /* 0x000fe400000e0000 */
[C---:B------:R-:W-:Y:S02]  /*2870*/  ISETP.NE.AND P0, PT, R11.reuse, 0x2, PT ;  /* 0x000000020b00780c */ /* 0x040fe40003f05270 */
[----:B------:R-:W-:Y:S02]  /*2880*/  PLOP3.LUT P1, PT, PT, PT, PT, 0x80, 0x8 ;  /* 0x000000000008781c */ /* 0x000fe40003f2f070 */
[----:B------:R-:W-:Y:S02]  /*2890*/  SEL R3, RZ, 0x1, P0 ;  /* 0x00000001ff037807 */ /* 0x000fe40000000000 */
[----:B------:R-:W-:-:S02]  /*28a0*/  SEL R11, R11, RZ, P0 ;  /* 0x000000ff0b0b7207 */ /* 0x000fc40000000000 */
[----:B------:R-:W-:Y:S01]  /*28b0*/  LOP3.LUT R10, R10, R3, RZ, 0x3c, !PT ;  /* 0x000000030a0a7212 */ /* 0x000fe200078e3cff */
[----:B------:R-:W-:Y:S02]  /*28c0*/  UIADD3 UR16, UPT, UPT, UR31, UR5, URZ ;  /* 0x000000051f107290 */ /* 0x000fe4000fffe0ff */
[----:B------:R-:W-:Y:S01]  /*28d0*/  UIADD3 UR20, UPT, UPT, UR30, UR4, URZ ;  /* 0x000000041e147290 */ /* 0x000fe2000fffe0ff */
[----:B------:R-:W-:Y:S11]  /*28e0*/  BRA.U UP1, `(.L_x_42) ;  /* 0xfffffff101247547 */ /* 0x000ff6000b83ffff */
[----:B------:R-:W-:Y:S01]  /*28f0*/  UIADD3 UR8, UPT, UPT, UR6, 0x28, URZ ;  /* 0x0000002806087890 */ /* 0x000fe2000fffe0ff */
[----:B------:R-:W-:-:S03]  /*2900*/  SHF.L.U32 R3, R12, 0x1f, RZ ;  /* 0x0000001f0c037819 */ /* 0x000fc600000006ff */
[----:B------:R-:W-:-:S09]  /*2910*/  ULEA UR4, UR7, UR8, 0x3 ;  /* 0x0000000807047291 */ /* 0x000fd2000f8e18ff */
[----:B------:R-:W2:Y:S02]  /*2920*/  SYNCS.PHASECHK.TRANS64.TRYWAIT P0, [UR4], R3 ;  /* 0x00000003ff0075a7 */ /* 0x000ea40008001104 */
[----:B--2---:R-:W-:Y:S05]  /*2930*/  @!P0 BRA `(.L_x_43) ;  /* 0x0000009400248947 */ /* 0x004fea0003800000 */
.L_x_150:
[----:B------:R-:W-:-:S04]  /*2940*/  UIADD3 UR4, UPT, UPT, UR7, 0x1, URZ ;  /* 0x0000000107047890 */ /* 0x000fc8000fffe0ff */
[----:B------:R-:W-:-:S04]  /*2950*/  UISETP.NE.AND UP0, UPT, UR4, 0x5, UPT ;  /* 0x000000050400788c */ /* 0x000fc8000bf05270 */
[----:B------:R-:W-:Y:S02]  /*2960*/  USEL UR6, URZ, 0x1, UP0 ;  /* 0x00000001ff067887 */ /* 0x000fe40008000000 */
[----:B------:R-:W-:-:S04]  /*2970*/  USEL UR4, UR4, URZ, UP0 ;  /* 0x000000ff04047287 */ /* 0x000fc80008000000 */
[----:B------:R-:W-:Y:S01]  /*2980*/  ULEA UR5, UR4, UR8, 0x3 ;  /* 0x0000000804057291 */ /* 0x000fe2000f8e18ff */
[----:B------:R-:W-:-:S04]  /*2990*/  LOP3.LUT R2, R12, UR6, RZ, 0x3c, !PT ;  /* 0x000000060c027c12 */ /* 0x000fc8000f8e3cff */
[----:B-1----:R-:W-:-:S04]  /*29a0*/  SHF.L.U32 R3, R2, 0x1f, RZ ;  /* 0x0000001f02037819 */ /* 0x002fc800000006ff */
[----:B------:R-:W1:Y:S02]  /*29b0*/  SYNCS.PHASECHK.TRANS64.TRYWAIT P0, [UR5], R3 ;  /* 0x00000003ff0075a7 */ /* 0x000e640008001105 */
[----:B-1----:R-:W-:Y:S05]  /*29c0*/  @!P0 BRA `(.L_x_44) ;  /* 0x0000009400188947 */ /* 0x002fea0003800000 */
.L_x_152:
        /* <DEDUP_REMOVED lines=9> */
.L_x_154:
        /* <DEDUP_REMOVED lines=9> */
.L_x_156:
[----:B------:R-:W-:-:S04]  /*2af0*/  UIADD3 UR4, UPT, UPT, UR4, 0x1, URZ ;  /* 0x0000000104047890 */ /* 0x000fc8000fffe0ff */
[----:B------:R-:W-:-:S04]  /*2b00*/  UISETP.NE.AND UP0, UPT, UR4, 0x5, UPT ;  /* 0x000000050400788c */ /* 0x000fc8000bf05270 */
[----:B------:R-:W-:Y:S02]  /*2b10*/  USEL UR5, URZ, 0x1, UP0 ;  /* 0x00000001ff057887 */ /* 0x000fe40008000000 */
[----:B------:R-:W-:-:S04]  /*2b20*/  USEL UR4, UR4, URZ, UP0 ;  /* 0x000000ff04047287 */ /* 0x000fc80008000000 */
[----:B------:R-:W-:Y:S01]  /*2b30*/  ULEA UR4, UR4, UR8, 0x3 ;  /* 0x0000000804047291 */ /* 0x000fe2000f8e18ff */
[----:B-1----:R-:W-:-:S04]  /*2b40*/  LOP3.LUT R3, R2, UR5, RZ, 0x3c, !PT ;  /* 0x0000000502037c12 */ /* 0x002fc8000f8e3cff */
[----:B------:R-:W-:Y:S01]  /*2b50*/  SHF.L.U32 R3, R3, 0x1f, RZ ;  /* 0x0000001f03037819 */ /* 0x000fe200000006ff */
[----:B------:R-:W-:-:S07]  /*2b60*/  IMAD.U32 R0, RZ, RZ, UR4 ;  /* 0x00000004ff007e24 */ /* 0x000fce000f8e00ff */
.L_x_47:
[----:B-1----:R1:W2:Y:S02]  /*2b70*/  SYNCS.PHASECHK.TRANS64.TRYWAIT P0, [R0+URZ], R3 ;  /* 0x00000003000075a7 */ /* 0x0022a400080011ff */
[----:B--2---:R-:W-:Y:S05]  /*2b80*/  @!P0 NANOSLEEP.SYNCS 0x989680 ;  /* 0x009896800000895d */ /* 0x004fea0003900000 */
[----:B------:R-:W2:Y:S02]  /*2b90*/  @!P0 SYNCS.PHASECHK.TRANS64 P0, [R0+URZ], R3 ;  /* 0x00000003000085a7 */ /* 0x000ea400080010ff */
[----:B--2---:R-:W-:Y:S05]  /*2ba0*/  @P0 EXIT ;  /* 0x000000000000094d */ /* 0x004fea0003800000 */
[----:B------:R-:W-:Y:S05]  /*2bb0*/  BRA `(.L_x_47) ;  /* 0xfffffffc00ec7947 */ /* 0x000fea000383ffff */
.L_x_22:
[----:B------:R-:W-:-:S04]  /*2bc0*/  UISETP.NE.AND UP0, UPT, UR45, URZ, UPT ;  /* 0x000000ff2d00728c */ /* 0x000fc8000bf05270 */
[----:B------:R-:W-:-:S09]  /*2bd0*/  UISETP.NE.OR UP0, UPT, UR17, 0x1, UP0 ;  /* 0x000000011100788c */ /* 0x000fd20008705670 */
[----:B------:R-:W-:Y:S05]  /*2be0*/  BRA.U UP0, `(.L_x_48) ;  /* 0x0000000500487547 */ /* 0x000fea000b800000 */
[----:B------:R-:W-:Y:S01]  /*2bf0*/  ISETP.GE.U32.AND P2, PT, R3, 0x4, PT ;  /* 0x000000040300780c */ /* 0x000fe20003f46070 */
[----:B------:R-:W-:Y:S01]  /*2c00*/  IMAD.MOV.U32 R12, RZ, RZ, 0x1 ;  /* 0x00000001ff0c7424 */ /* 0x000fe200078e00ff */
[----:B------:R-:W-:Y:S02]  /*2c10*/  CS2R R10, SRZ ;  /* 0x00000000000a7805 */ /* 0x000fe4000001ff00 */
[----:B------:R-:W-:Y:S01]  /*2c20*/  CS2R R8, SRZ ;  /* 0x0000000000087805 */ /* 0x000fe2000001ff00 */
[----:B------:R-:W-:Y:S01]  /*2c30*/  UMOV UR6, 0x400 ;  /* 0x0000040000067882 */ /* 0x000fe20000000000 */
[----:B------:R-:W-:Y:S01]  /*2c40*/  UMOV UR5, URZ ;  /* 0x000000ff00057c82 */ /* 0x000fe20008000000 */
[----:B------:R-:W-:-:S12]  /*2c50*/  ULEA UR6, UR45, UR6, 0x18 ;  /* 0x000000062d067291 */ /* 0x000fd8000f8ec0ff */
.L_x_52:
[----:B------:R-:W-:Y:S02]  /*2c60*/  LEA R0, R8, UR6, 0x3 ;  /* 0x0000000608007c11 */ /* 0x000fe4000f8e18ff */
[----:B------:R-:W-:-:S03]  /*2c70*/  SHF.L.U32 R5, R9, 0x1f, RZ ;  /* 0x0000001f09057819 */ /* 0x000fc600000006ff */
[----:B------:R-:W-:Y:S01]  /*2c80*/  VIADD R4, R0, 0xf0 ;  /* 0x000000f000047836 */ /* 0x000fe20000000000 */
[----:B------:R-:W1:Y:S02]  /*2c90*/  SYNCS.PHASECHK.TRANS64.TRYWAIT P0, [R0+URZ+0xe0], R5 ;  /* 0x0000e005000075a7 */ /* 0x000e6400080011ff */
[----:B-1----:R-:W-:Y:S05]  /*2ca0*/  @!P0 BRA `(.L_x_49) ;  /* 0x0000009000a88947 */ /* 0x002fea0003800000 */
.L_x_157:
[----:B------:R-:W-:Y:S01]  /*2cb0*/  ULEA UR4, UR5, UR6, 0x3 ;  /* 0x0000000605047291 */ /* 0x000fe2000f8e18ff */
[----:B------:R-:W-:Y:S01]  /*2cc0*/  PRMT R4, RZ, 0x654, R4 ;  /* 0x00000654ff047816 */ /* 0x000fe20000000004 */
[----:B-1----:R-:W-:Y:S01]  /*2cd0*/  @!P2 IMAD.MOV.U32 R5, RZ, RZ, 0x10 ;  /* 0x00000010ff05a424 */ /* 0x002fe200078e00ff */
[----:B------:R-:W-:Y:S01]  /*2ce0*/  SHF.L.U32 R7, R12, 0x1f, RZ ;  /* 0x0000001f0c077819 */ /* 0x000fe200000006ff */
[----:B------:R-:W-:Y:S01]  /*2cf0*/  UIADD3 UR7, UPT, UPT, UR4, 0xa0, URZ ;  /* 0x000000a004077890 */ /* 0x000fe2000fffe0ff */
[----:B------:R1:W-:Y:S05]  /*2d00*/  SYNCS.ARRIVE.TRANS64.RED.A1T0 RZ, [R4+URZ], RZ ;  /* 0x000000ff04ff79a7 */ /* 0x0003ea00081004ff */
[----:B------:R-:W-:Y:S01]  /*2d10*/  IMAD.U32 R0, RZ, RZ, UR7 ;  /* 0x00000007ff007e24 */ /* 0x000fe2000f8e00ff */
[----:B------:R-:W2:Y:S04]  /*2d20*/  SYNCS.PHASECHK.TRANS64.TRYWAIT P0, [UR4+0xb0], R7 ;  /* 0x0000b007ff0075a7 */ /* 0x000ea80008001104 */
[----:B------:R-:W-:Y:S01]  /*2d30*/  PRMT R13, R3, 0x654, R0 ;  /* 0x00000654030d7816 */ /* 0x000fe20000000000 */
[----:B-12---:R-:W-:Y:S06]  /*2d40*/  @!P0 BRA `(.L_x_50) ;  /* 0x0000009000948947 */ /* 0x006fec0003800000 */
.L_x_159:
[----:B------:R-:W-:Y:S01]  /*2d50*/  ULEA UR8, UR5, UR6, 0x4 ;  /* 0x0000000605087291 */ /* 0x000fe2000f8e20ff */
[----:B------:R-:W-:Y:S01]  /*2d60*/  SEL R2, R13, R2, !P2 ;  /* 0x000000020d027207 */ /* 0x000fe20005000000 */
[----:B------:R-:W-:Y:S01]  /*2d70*/  UIADD3 UR9, UPT, UPT, UR4, 0xa0, URZ ;  /* 0x000000a004097890 */ /* 0x000fe2000fffe0ff */
[----:B-1----:R-:W-:Y:S01]  /*2d80*/  LEA R0, R11, UR6, 0x3 ;  /* 0x000000060b007c11 */ /* 0x002fe2000f8e18ff */
[----:B------:R-:W-:Y:S01]  /*2d90*/  UIADD3 UR8, UPT, UPT, UR8, 0x110, URZ ;  /* 0x0000011008087890 */ /* 0x000fe2000fffe0ff */
[----:B------:R1:W-:Y:S01]  /*2da0*/  @!P2 SYNCS.ARRIVE.TRANS64.RED RZ, [R2+URZ], R5 ;  /* 0x0000000502ffa9a7 */ /* 0x0003e200080004ff */
[----:B------:R-:W-:Y:S01]  /*2db0*/  UIADD3 UR4, UPT, UPT, UR5, 0x1, URZ ;  /* 0x0000000105047890 */ /* 0x000fe2000fffe0ff */
[----:B------:R-:W-:-:S03]  /*2dc0*/  VIADD R8, R8, 0x1 ;  /* 0x0000000108087836 */ /* 0x000fc60000000000 */
[----:B------:R-:W-:Y:S02]  /*2dd0*/  UISETP.NE.AND UP0, UPT, UR4, 0x2, UPT ;  /* 0x000000020400788c */ /* 0x000fe4000bf05270 */
[----:B------:R-:W-:Y:S01]  /*2de0*/  ISETP.NE.AND P0, PT, R8, 0x2, PT ;  /* 0x000000020800780c */ /* 0x000fe20003f05270 */
[----:B------:R-:W-:Y:S06]  /*2df0*/  UGETNEXTWORKID.BROADCAST [UR8], [UR9] ;  /* 0x00000000080073ca */ /* 0x000fec0008000100 */
[----:B------:R-:W-:Y:S02]  /*2e00*/  USEL UR7, URZ, 0x1, UP0 ;  /* 0x00000001ff077887 */ /* 0x000fe40008000000 */
[----:B------:R-:W-:-:S04]  /*2e10*/  USEL UR5, UR4, URZ, UP0 ;  /* 0x000000ff04057287 */ /* 0x000fc80008000000 */
[----:B------:R-:W-:Y:S02]  /*2e20*/  LOP3.LUT R12, R12, UR7, RZ, 0x3c, !PT ;  /* 0x000000070c0c7c12 */ /* 0x000fe4000f8e3cff */
[----:B-1----:R-:W-:-:S04]  /*2e30*/  SHF.L.U32 R5, R10, 0x1f, RZ ;  /* 0x0000001f0a057819 */ /* 0x002fc800000006ff */
[----:B------:R-:W1:Y:S02]  /*2e40*/  SYNCS.PHASECHK.TRANS64.TRYWAIT P1, [R0+URZ+0xa0], R5 ;  /* 0x0000a005000075a7 */ /* 0x000e6400080211ff */
[----:B-1----:R-:W-:Y:S05]  /*2e50*/  @!P1 BRA `(.L_x_51) ;  /* 0x0000009000689947 */ /* 0x002fea0003800000 */
.L_x_160:
[C---:B------:R-:W-:Y:S01]  /*2e60*/  LEA R4, R11.reuse, UR6, 0x4 ;  /* 0x000000060b047c11 */ /* 0x040fe2000f8e20ff */
[----:B-1----:R-:W-:Y:S01]  /*2e70*/  VIADD R0, R0, 0xb0 ;  /* 0x000000b000007836 */ /* 0x002fe20000000000 */
[----:B------:R-:W-:Y:S01]  /*2e80*/  SEL R8, R8, RZ, P0 ;  /* 0x000000ff08087207 */ /* 0x000fe20000000000 */
[----:B------:R-:W-:-:S03]  /*2e90*/  VIADD R11, R11, 0x1 ;  /* 0x000000010b0b7836 */ /* 0x000fc60000000000 */
[----:B------:R-:W1:Y:S01]  /*2ea0*/  LDS.128 R4, [R4+0x110] ;  /* 0x0001100004047984 */ /* 0x000e620000000c00 */
[----:B------:R-:W-:Y:S02]  /*2eb0*/  PRMT R0, RZ, 0x654, R0 ;  /* 0x00000654ff007816 */ /* 0x000fe40000000000 */
[C---:B------:R-:W-:Y:S01]  /*2ec0*/  ISETP.NE.AND P1, PT, R11.reuse, 0x2, PT ;  /* 0x000000020b00780c */ /* 0x040fe20003f25270 */
[----:B------:R-:W-:Y:S01]  /*2ed0*/  @!PT LDS RZ, [RZ] ;  /* 0x00000000fffff984 */ /* 0x000fe20000000800 */
[----:B------:R-:W-:Y:S01]  /*2ee0*/  @!PT LDS RZ, [RZ] ;  /* 0x00000000fffff984 */ /* 0x000fe20000000800 */
[----:B------:R-:W-:Y:S01]  /*2ef0*/  @!PT LDS RZ, [RZ] ;  /* 0x00000000fffff984 */ /* 0x000fe20000000800 */
[----:B------:R-:W-:Y:S01]  /*2f00*/  @!PT LDS RZ, [RZ] ;  /* 0x00000000fffff984 */ /* 0x000fe20000000800 */
[----:B------:R2:W-:Y:S06]  /*2f10*/  MEMBAR.ALL.CTA ;  /* 0x0000000000007992 */ /* 0x0005ec0000008000 */
[----:B--2---:R-:W2:Y:S01]  /*2f20*/  FENCE.VIEW.ASYNC.S ;  /* 0x00000000000073c6 */ /* 0x004ea20000000000 */
[----:B------:R-:W-:Y:S01]  /*2f30*/  SEL R11, R11, RZ, P1 ;  /* 0x000000ff0b0b7207 */ /* 0x000fe20000800000 */
[----:B--2---:R2:W-:Y:S01]  /*2f40*/  SYNCS.ARRIVE.TRANS64.RED.A1T0 RZ, [R0+URZ], RZ ;  /* 0x000000ff00ff79a7 */ /* 0x0045e200081004ff */
[----:B-1----:R-:W-:-:S02]  /*2f50*/  LOP3.LUT P3, RZ, R6, 0x1, RZ, 0xc0, !PT ;  /* 0x0000000106ff7812 */ /* 0x002fc4000786c0ff */
[----:B------:R-:W-:-:S04]  /*2f60*/  SEL R5, RZ, 0x1, P1 ;  /* 0x00000001ff057807 */ /* 0x000fc80000800000 */
[----:B------:R-:W-:Y:S02]  /*2f70*/  LOP3.LUT R10, R10, R5, RZ, 0x3c, !PT ;  /* 0x000000050a0a7212 */ /* 0x000fe400078e3cff */
[----:B--2---:R-:W-:-:S04]  /*2f80*/  SEL R0, RZ, 0x1, P0 ;  /* 0x00000001ff007807 */ /* 0x004fc80000000000 */
[----:B------:R-:W-:Y:S01]  /*2f90*/  LOP3.LUT R9, R9, R0, RZ, 0x3c, !PT ;  /* 0x0000000009097212 */ /* 0x000fe200078e3cff */
[----:B------:R-:W-:Y:S06]  /*2fa0*/  @P3 BRA `(.L_x_52) ;  /* 0xfffffffc002c3947 */ /* 0x000fec000383ffff */
[----:B------:R-:W-:Y:S01]  /*2fb0*/  ULEA UR4, UR5, UR6, 0x3 ;  /* 0x0000000605047291 */ /* 0x000fe2000f8e18ff */
[----:B------:R-:W-:-:S08]  /*2fc0*/  SHF.L.U32 R3, R12, 0x1f, RZ ;  /* 0x0000001f0c037819 */ /* 0x000fd000000006ff */
[----:B------:R-:W1:Y:S02]  /*2fd0*/  SYNCS.PHASECHK.TRANS64 P0, [UR4+0xb0], R3 ;  /* 0x0000b003ff0075a7 */ /* 0x000e640008001004 */
[----:B-1----:R-:W-:Y:S05]  /*2fe0*/  @P0 BRA `(.L_x_53) ;  /* 0x0000000000080947 */ /* 0x002fea0003800000 */
[----:B------:R-:W1:Y:S02]  /*2ff0*/  SYNCS.PHASECHK.TRANS64.TRYWAIT P0, [UR4+0xb0], R3 ;  /* 0x0000b003ff0075a7 */ /* 0x000e640008001104 */
[----:B-1----:R-:W-:Y:S05]  /*3000*/  @!P0 BRA `(.L_x_54) ;  /* 0x0000009000108947 */ /* 0x002fea0003800000 */
.L_x_53:
[----:B------:R-:W-:-:S04]  /*3010*/  UIADD3 UR7, UPT, UPT, UR5, 0x1, URZ ;  /* 0x0000000105077890 */ /* 0x000fc8000fffe0ff */
[----:B------:R-:W-:-:S04]  /*3020*/  UISETP.NE.AND UP0, UPT, UR7, 0x2, UPT ;  /* 0x000000020700788c */ /* 0x000fc8000bf05270 */
[----:B------:R-:W-:Y:S02]  /*3030*/  USEL UR8, URZ, 0x1, UP0 ;  /* 0x00000001ff087887 */ /* 0x000fe40008000000 */
[----:B------:R-:W-:-:S04]  /*3040*/  USEL UR7, UR7, URZ, UP0 ;  /* 0x000000ff07077287 */ /* 0x000fc80008000000 */
[----:B------:R-:W-:Y:S01]  /*3050*/  ULEA UR7, UR7, UR6, 0x3 ;  /* 0x0000000607077291 */ /* 0x000fe2000f8e18ff */
[----:B-1----:R-:W-:-:S04]  /*3060*/  LOP3.LUT R3, R12, UR8, RZ, 0x3c, !PT ;  /* 0x000000080c037c12 */ /* 0x002fc8000f8e3cff */
[----:B------:R-:W-:-:S04]  /*3070*/  SHF.L.U32 R0, R3, 0x1f, RZ ;  /* 0x0000001f03007819 */ /* 0x000fc800000006ff */
[----:B------:R-:W1:Y:S02]  /*3080*/  SYNCS.PHASECHK.TRANS64 P0, [UR7+0xb0], R0 ;  /* 0x0000b000ff0075a7 */ /* 0x000e640008001007 */
[----:B-1----:R-:W-:Y:S05]  /*3090*/  @P0 EXIT ;  /* 0x000000000000094d */ /* 0x002fea0003800000 */
[----:B------:R-:W-:Y:S02]  /*30a0*/  SHF.L.U32 R3, R3, 0x1f, RZ ;  /* 0x0000001f03037819 */ /* 0x000fe400000006ff */
[----:B------:R-:W-:-:S07]  /*30b0*/  MOV R0, UR7 ;  /* 0x0000000700007c02 */ /* 0x000fce0008000f00 */
.L_x_55:
[----:B-1----:R1:W2:Y:S02]  /*30c0*/  SYNCS.PHASECHK.TRANS64.TRYWAIT P0, [R0+URZ+0xb0], R3 ;  /* 0x0000b003000075a7 */ /* 0x0022a400080011ff */
[----:B--2---:R-:W-:Y:S05]  /*30d0*/  @!P0 NANOSLEEP.SYNCS 0x989680 ;  /* 0x009896800000895d */ /* 0x004fea0003900000 */
[----:B------:R-:W2:Y:S02]  /*30e0*/  @!P0 SYNCS.PHASECHK.TRANS64 P0, [R0+URZ+0xb0], R3 ;  /* 0x0000b003000085a7 */ /* 0x000ea400080010ff */
[----:B--2---:R-:W-:Y:S05]  /*30f0*/  @P0 EXIT ;  /* 0x000000000000094d */ /* 0x004fea0003800000 */
[----:B------:R-:W-:Y:S05]  /*3100*/  BRA `(.L_x_55) ;  /* 0xfffffffc00ec7947 */ /* 0x000fea000383ffff */
.L_x_48:
[----:B------:R-:W-:Y:S05]  /*3110*/  BRA.U UP4, `(.L_x_56) ;  /* 0x00000011043c7547 */ /* 0x000fea000b800000 */
[----:B------:R-:W-:Y:S01]  /*3120*/  UMOV UR4, 0x40 ;  /* 0x0000004000047882 */ /* 0x000fe20000000000 */
[----:B------:R-:W-:Y:S01]  /*3130*/  NOP ;  /* 0x0000000000007918 */ /* 0x000fe20000000000 */
[----:B------:R-:W-:Y:S01]  /*3140*/  ULEA UR5, UR45, UR4, 0x18 ;  /* 0x000000042d057291 */ /* 0x000fe2000f8ec0ff */
[----:B------:R-:W-:Y:S02]  /*3150*/  UMOV UR6, 0x400 ;  /* 0x0000040000067882 */ /* 0x000fe40000000000 */
[----:B------:R-:W-:-:S06]  /*3160*/  ULEA UR6, UR45, UR6, 0x18 ;  /* 0x000000062d067291 */ /* 0x000fcc000f8ec0ff */
[----:B------:R-:W1:Y:S02]  /*3170*/  LDS.U8 R3, [UR5+0x1c] ;  /* 0x00001c05ff037984 */ /* 0x000e640008000000 */
[----:B-1----:R-:W-:-:S13]  /*3180*/  ISETP.NE.AND P0, PT, R3, RZ, PT ;  /* 0x000000ff0300720c */ /* 0x002fda0003f05270 */
[----:B------:R-:W-:Y:S05]  /*3190*/  @P0 BRA `(.L_x_57) ;  /* 0x0000000400080947 */ /* 0x000fea0003800000 */
[----:B------:R-:W-:Y:S02]  /*31a0*/  UISETP.NE.U32.AND UP1, UPT, UR27, 0x1, UPT ;  /* 0x000000011b00788c */ /* 0x000fe4000bf25070 */
[----:B------:R-:W-:-:S07]  /*31b0*/  UIADD3 UR7, UPT, UPT, UR5, 0x8, URZ ;  /* 0x0000000805077890 */ /* 0x000fce000fffe0ff */
[----:B------:R-:W-:Y:S05]  /*31c0*/  BRA.U !UP1, `(.L_x_58) ;  /* 0x00000001099c7547 */ /* 0x000fea000b800000 */
[----:B------:R-:W-:Y:S01]  /*31d0*/  ELECT P0, URZ, PT ;  /* 0x0000000000ff782f */ /* 0x000fe20003800000 */
[----:B------:R-:W-:-:S12]  /*31e0*/  BSSY B0, `(.L_x_58) ;  /* 0x0000025000007945 */ /* 0x000fd80003800000 */
[----:B------:R-:W-:Y:S05]  /*31f0*/  @!P0 BRA `(.L_x_59) ;  /* 0x00000000008c8947 */ /* 0x000fea0003800000 */
[----:B------:R-:W-:-:S05]  /*3200*/  UMOV UR4, 0x10 ;  /* 0x0000001000047882 */ /* 0x000fca0000000000 */
[----:B------:R-:W-:Y:S04]  /*3210*/  DEPBAR.LE SB1, 0x36 ;  /* 0x00009d800000791a */ /* 0x000fe80000000000 */
[----:B------:R-:W1:Y:S02]  /*3220*/  UTCATOMSWS.2CTA.FIND_AND_SET.ALIGN UP0, UR4, UR4 ;  /* 0x00000004000475e3 */ /* 0x000e640008200800 */
[----:B-1----:R-:W-:Y:S01]  /*3230*/  MOV R10, UR4 ;  /* 0x00000004000a7c02 */ /* 0x002fe20008000f00 */
[----:B------:R-:W-:Y:S06]  /*3240*/  BRA.U UP0, `(.L_x_60) ;  /* 0x0000000100187547 */ /* 0x000fec000b800000 */
.L_x_61:
[----:B------:R-:W-:Y:S05]  /*3250*/  NANOSLEEP 0x64 ;  /* 0x000000640000795d */ /* 0x000fea0003800000 */
[----:B------:R-:W-:-:S05]  /*3260*/  UMOV UR4, 0x10 ;  /* 0x0000001000047882 */ /* 0x000fca0000000000 */
[----:B------:R-:W-:Y:S04]  /*3270*/  DEPBAR.LE SB1, 0x36 ;  /* 0x00009d800000791a */ /* 0x000fe80000000000 */
[----:B------:R-:W1:Y:S02]  /*3280*/  UTCATOMSWS.2CTA.FIND_AND_SET.ALIGN UP0, UR4, UR4 ;  /* 0x00000004000475e3 */ /* 0x000e640008200800 */
[----:B-1----:R-:W-:Y:S01]  /*3290*/  MOV R10, UR4 ;  /* 0x00000004000a7c02 */ /* 0x002fe20008000f00 */
[----:B------:R-:W-:Y:S05]  /*32a0*/  BRA.U !UP0, `(.L_x_61) ;  /* 0xfffffffd08e87547 */ /* 0x000fea000b83ffff */
.L_x_60:
[----:B------:R-:W1:Y:S01]  /*32b0*/  LDS R6, [UR5+0x10] ;  /* 0x00001005ff067984 */ /* 0x000e620008000800 */
[----:B------:R-:W-:Y:S01]  /*32c0*/  IMAD.U32 R3, RZ, RZ, UR6 ;  /* 0x00000006ff037e24 */ /* 0x000fe2000f8e00ff */
[----:B------:R-:W-:-:S03]  /*32d0*/  MOV R4, UR28 ;  /* 0x0000001c00047c02 */ /* 0x000fc60008000f00 */
[----:B------:R-:W-:Y:S01]  /*32e0*/  VIADD R3, R3, 0x130 ;  /* 0x0000013003037836 */ /* 0x000fe20000000000 */
[----:B-1----:R-:W-:-:S04]  /*32f0*/  SHF.L.U32 R6, R6, 0x1f, RZ ;  /* 0x0000001f06067819 */ /* 0x002fc800000006ff */
[----:B------:R-:W1:Y:S02]  /*3300*/  SYNCS.PHASECHK.TRANS64.TRYWAIT P0, [UR5+0x8], R6 ;  /* 0x00000806ff0075a7 */ /* 0x000e640008001105 */
[----:B-1----:R-:W-:Y:S05]  /*3310*/  @P0 BRA `(.L_x_62) ;  /* 0x0000000000080947 */ /* 0x002fea0003800000 */
[----:B------:R-:W1:Y:S02]  /*3320*/  SYNCS.PHASECHK.TRANS64.TRYWAIT P0, [UR5+0x8], R6 ;  /* 0x00000806ff0075a7 */ /* 0x000e640008001105 */
[----:B-1----:R-:W-:Y:S05]  /*3330*/  @!P0 BRA `(.L_x_63) ;  /* 0x0000008c005c8947 */ /* 0x002fea0003800000 */
.L_x_62:
[----:B------:R-:W-:Y:S01]  /*3340*/  PRMT R4, R4, 0x654, R3 ;  /* 0x0000065404047816 */ /* 0x000fe20000000003 */
[----:B------:R-:W-:Y:S01]  /*3350*/  HFMA2 R3, -RZ, RZ, 0, 5.9604644775390625e-08 ;  /* 0x00000001ff037431 */ /* 0x000fe200000001ff */
[----:B------:R-:W-:Y:S01]  /*3360*/  UPRMT UR4, UR28, 0x654, UR7 ;  /* 0x000006541c047896 */ /* 0x000fe20008000007 */
[----:B------:R-:W-:Y:S02]  /*3370*/  IMAD.MOV.U32 R7, RZ, RZ, 0xffff ;  /* 0x0000ffffff077424 */ /* 0x000fe400078e00ff */
[----:B-1----:R-:W-:Y:S02]  /*3380*/  IMAD.MOV.U32 R6, RZ, RZ, 0x4 ;  /* 0x00000004ff067424 */ /* 0x002fe400078e00ff */
[----:B------:R-:W-:Y:S01]  /*3390*/  IMAD.SHL.U32 R9, R10, 0x20, RZ ;  /* 0x000000200a097824 */ /* 0x000fe200078e00ff */
[----:B------:R-:W-:Y:S02]  /*33a0*/  MOV R5, UR4 ;  /* 0x0000000400057c02 */ /* 0x000fe40008000f00 */
[-C--:B------:R-:W-:Y:S01]  /*33b0*/  SHF.L.U32 R8, R7, R10.reuse, RZ ;  /* 0x0000000a07087219 */ /* 0x080fe200000006ff */
[----:B------:R1:W-:Y:S01]  /*33c0*/  SYNCS.ARRIVE.TRANS64.RED RZ, [UR4], R6 ;  /* 0x00000006ffff79a7 */ /* 0x0003e20008000404 */
[----:B------:R-:W-:Y:S01]  /*33d0*/  SHF.L.U32 R7, R3, R10, RZ ;  /* 0x0000000a03077219 */ /* 0x000fe200000006ff */
[----:B------:R1:W-:Y:S04]  /*33e0*/  STS [UR6+0x130], R9 ;  /* 0x00013009ff007988 */ /* 0x0003e80008000806 */
[----:B------:R1:W-:Y:S04]  /*33f0*/  STAS [R4.64], R10 ;  /* 0x0000000a04007dbd */ /* 0x0003e8000c0008ff */
[----:B------:R1:W-:Y:S04]  /*3400*/  ATOMS.OR RZ, [UR5+0x14], R8 ;  /* 0x00001408ffff798c */ /* 0x0003e8000b000005 */
[----:B------:R1:W-:Y:S04]  /*3410*/  ATOMS.OR RZ, [UR5+0x18], R7 ;  /* 0x00001807ffff798c */ /* 0x0003e8000b000005 */
[----:B------:R1:W-:Y:S02]  /*3420*/  ATOMS.XOR RZ, [UR5+0x10], R3 ;  /* 0x00001003ffff798c */ /* 0x0003e4000b800005 */
.L_x_59:
[----:B------:R-:W-:Y:S05]  /*3430*/  BSYNC B0 ;  /* 0x0000000000007941 */ /* 0x000fea0003800000 */
.L_x_58:
[----:B------:R-:W-:Y:S05]  /*3440*/  BRA.U UP1, `(.L_x_64) ;  /* 0x00000001016c7547 */ /* 0x000fea000b800000 */
[----:B------:R-:W-:-:S03]  /*3450*/  UMOV UR4, 0xffffffff ;  /* 0xffffffff00047882 */ /* 0x000fc60000000000 */
[----:B------:R-:W-:Y:S05]  /*3460*/  BRA.DIV UR4, `(.L_x_65) ;  /* 0x0000008e04287947 */ /* 0x000fea000b800000 */
[----:B------:R-:W-:-:S13]  /*3470*/  ELECT P0, URZ, PT ;  /* 0x0000000000ff782f */ /* 0x000fda0003800000 */
.L_x_164:
[----:B------:R-:W-:Y:S05]  /*3480*/  @!P0 BRA `(.L_x_64) ;  /* 0x00000000005c8947 */ /* 0x000fea0003800000 */
[----:B-1----:R-:W1:Y:S02]  /*3490*/  LDS R4, [UR5+0x10] ;  /* 0x00001005ff047984 */ /* 0x002e640008000800 */
[----:B-1----:R-:W-:-:S04]  /*34a0*/  SHF.L.U32 R4, R4, 0x1f, RZ ;  /* 0x0000001f04047819 */ /* 0x002fc800000006ff */
[----:B------:R-:W1:Y:S02]  /*34b0*/  SYNCS.PHASECHK.TRANS64.TRYWAIT P0, [UR5+0x8], R4 ;  /* 0x00000804ff0075a7 */ /* 0x000e640008001105 */
[----:B-1----:R-:W-:Y:S05]  /*34c0*/  @P0 BRA `(.L_x_66) ;  /* 0x0000000000080947 */ /* 0x002fea0003800000 */
[----:B------:R-:W1:Y:S02]  /*34d0*/  SYNCS.PHASECHK.TRANS64.TRYWAIT P0, [UR5+0x8], R4 ;  /* 0x00000804ff0075a7 */ /* 0x000e640008001105 */
[----:B-1----:R-:W-:Y:S05]  /*34e0*/  @!P0 BRA `(.L_x_67) ;  /* 0x0000008c002c8947 */ /* 0x002fea0003800000 */
.L_x_66:
[----:B------:R-:W2:Y:S01]  /*34f0*/  LDS R6, [UR6+0x130] ;  /* 0x00013006ff067984 */ /* 0x000ea20008000800 */
[----:B-1----:R-:W-:Y:S02]  /*3500*/  HFMA2 R3, -RZ, RZ, 0, 5.9604644775390625e-08 ;  /* 0x00000001ff037431 */ /* 0x002fe400000001ff */
[----:B------:R-:W-:Y:S01]  /*3510*/  IMAD.MOV.U32 R4, RZ, RZ, 0xffff ;  /* 0x0000ffffff047424 */ /* 0x000fe200078e00ff */
[----:B------:R-:W-:Y:S01]  /*3520*/  UPRMT UR4, UR28, 0x654, UR7 ;  /* 0x000006541c047896 */ /* 0x000fe20008000007 */
[----:B--2---:R-:W-:-:S03]  /*3530*/  IMAD.SHL.U32 R5, R6, 0x20, RZ ;  /* 0x0000002006057824 */ /* 0x004fc600078e00ff */
[-C--:B------:R-:W-:Y:S02]  /*3540*/  SHF.L.U32 R4, R4, R6.reuse, RZ ;  /* 0x0000000604047219 */ /* 0x080fe400000006ff */
[----:B------:R-:W-:Y:S01]  /*3550*/  SHF.L.U32 R6, R3, R6, RZ ;  /* 0x0000000603067219 */ /* 0x000fe200000006ff */
[----:B------:R2:W-:Y:S04]  /*3560*/  STS [UR6+0x130], R5 ;  /* 0x00013005ff007988 */ /* 0x0005e80008000806 */
[----:B------:R2:W-:Y:S04]  /*3570*/  ATOMS.OR RZ, [UR5+0x14], R4 ;  /* 0x00001404ffff798c */ /* 0x0005e8000b000005 */
[----:B------:R2:W-:Y:S01]  /*3580*/  ATOMS.OR RZ, [UR5+0x18], R6 ;  /* 0x00001806ffff798c */ /* 0x0005e2000b000005 */
[----:B------:R-:W-:Y:S03]  /*3590*/  SYNCS.ARRIVE.TRANS64.RED.A1T0 RZ, [UR4], RZ ;  /* 0x000000ffffff79a7 */ /* 0x000fe60008100404 */
[----:B------:R2:W-:Y:S01]  /*35a0*/  ATOMS.XOR RZ, [UR5+0x10], R3 ;  /* 0x00001003ffff798c */ /* 0x0005e2000b800005 */
[----:B------:R-:W-:Y:S05]  /*35b0*/  BRA `(.L_x_64) ;  /* 0x0000000000107947 */ /* 0x000fea0003800000 */
.L_x_57:
[----:B------:R-:W-:Y:S02]  /*35c0*/  MOV R3, 0xffffffff ;  /* 0xffffffff00037802 */ /* 0x000fe40000000f00 */
[----:B------:R-:W-:-:S03]  /*35d0*/  MOV R4, 0x3600 ;  /* 0x0000360000047802 */ /* 0x000fc60000000f00 */
[----:B------:R1:W-:Y:S04]  /*35e0*/  STS [UR6+0x130], R3 ;  /* 0x00013003ff007988 */ /* 0x0003e80008000806 */
[----:B-1---5:R-:W-:Y:S05]  /*35f0*/  CALL.REL.NOINC `($__internal_1_$__cuda_sm10x_tcgen05_guardrail_trap_phase_invalid_during_alloc) ;  /* 0x0000009000cc7944 */ /* 0x022fea0003c00000 */
.L_x_64:
[----:B------:R-:W-:Y:S05]  /*3600*/  WARPSYNC.ALL ;  /* 0x0000000000007948 */ /* 0x000fea0003800000 */
[----:B------:R-:W3:Y:S01]  /*3610*/  S2UR UR4, SR_CgaCtaId ;  /* 0x00000000000479c3 */ /* 0x000ee20000008800 */
[----:B------:R-:W-:Y:S01]  /*3620*/  UMOV UR13, 0x400 ;  /* 0x00000400000d7882 */ /* 0x000fe20000000000 */
[----:B------:R-:W-:-:S06]  /*3630*/  NOP ;  /* 0x0000000000007918 */ /* 0x000fcc0000000000 */
[----:B------:R-:W-:Y:S06]  /*3640*/  BAR.ARV 0x6, 0xa0 ;  /* 0x0182800000007b1d */ /* 0x000fec0000002000 */
[----:B------:R-:W4:Y:S01]  /*3650*/  LDCU UR6, c[0x0][0x38c] ;  /* 0x00007180ff0677ac */ /* 0x000f220008000800 */
[----:B------:R-:W-:Y:S01]  /*3660*/  LOP3.LUT R0, R0, 0xffff, RZ, 0xc0, !PT ;  /* 0x0000ffff00007812 */ /* 0x000fe200078ec0ff */
[----:B-1----:R-:W-:Y:S01]  /*3670*/  IMAD.MOV.U32 R9, RZ, RZ, 0x1 ;  /* 0x00000001ff097424 */ /* 0x002fe200078e00ff */
[----:B------:R-:W-:Y:S01]  /*3680*/  LOP3.LUT R2, R2, 0xffff, RZ, 0xc0, !PT ;  /* 0x0000ffff02027812 */ /* 0x000fe200078ec0ff */
[----:B------:R-:W-:Y:S01]  /*3690*/  IMAD.MOV.U32 R8, RZ, RZ, RZ ;  /* 0x000000ffff087224 */ /* 0x000fe200078e00ff */
[----:B------:R-:W-:Y:S01]  /*36a0*/  R2UR UR24, R0 ;  /* 0x00000000001872ca */ /* 0x000fe200000e0000 */
[----:B------:R-:W-:Y:S01]  /*36b0*/  UMOV UR20, URZ ;  /* 0x000000ff00147c82 */ /* 0x000fe20008000000 */
[----:B------:R-:W-:Y:S01]  /*36c0*/  R2UR UR16, R2 ;  /* 0x00000000021072ca */ /* 0x000fe200000e0000 */
[----:B------:R-:W-:Y:S01]  /*36d0*/  UMOV UR10, URZ ;  /* 0x000000ff000a7c82 */ /* 0x000fe20008000000 */
[----:B------:R-:W-:-:S02]  /*36e0*/  UISETP.NE.AND UP3, UPT, UR27, URZ, UPT ;  /* 0x000000ff1b00728c */ /* 0x000fc4000bf65270 */
[----:B---3--:R-:W-:Y:S01]  /*36f0*/  ULEA UR13, UR4, UR13, 0x18 ;  /* 0x0000000d040d7291 */ /* 0x008fe2000f8ec0ff */
[----:B------:R-:W-:Y:S01]  /*3700*/  UMOV UR11, URZ ;  /* 0x000000ff000b7c82 */ /* 0x000fe20008000000 */
[----:B------:R-:W-:Y:S02]  /*3710*/  UMOV UR22, 0x0 ;  /* 0x0000000000167882 */ /* 0x000fe40000000000 */
[----:B------:R-:W-:Y:S02]  /*3720*/  UIADD3 UR5, UPT, UPT, UR13, 0xc400, URZ ;  /* 0x0000c4000d057890 */ /* 0x000fe4000fffe0ff */
[----:B------:R-:W-:Y:S02]  /*3730*/  UIADD3 UR4, UPT, UPT, UR13, 0x11400, URZ ;  /* 0x000114000d047890 */ /* 0x000fe4000fffe0ff */
[----:B----4-:R-:W-:Y:S01]  /*3740*/  UIADD3 UR6, UPT, UPT, UR6, 0x1f, URZ ;  /* 0x0000001f06067890 */ /* 0x010fe2000fffe0ff */
[----:B--2---:R-:W1:Y:S01]  /*3750*/  LDS R3, [UR13+0x130] ;  /* 0x0001300dff037984 */ /* 0x004e620008000800 */
[----:B------:R-:W-:-:S02]  /*3760*/  USHF.R.U32.HI UR5, URZ, 0x4, UR5 ;  /* 0x00000004ff057899 */ /* 0x000fc40008011605 */
[----:B------:R-:W-:Y:S02]  /*3770*/  USHF.R.S32.HI UR21, URZ, 0x1f, UR6 ;  /* 0x0000001fff157899 */ /* 0x000fe40008011406 */
[----:B------:R-:W-:Y:S02]  /*3780*/  USHF.R.U32.HI UR4, URZ, 0x4, UR4 ;  /* 0x00000004ff047899 */ /* 0x000fe40008011604 */
[----:B------:R-:W-:Y:S02]  /*3790*/  ULEA.HI UR21, UR21, UR6, URZ, 0x5 ;  /* 0x0000000615157291 */ /* 0x000fe4000f8f28ff */
[----:B------:R-:W-:Y:S02]  /*37a0*/  ULOP3.LUT UR5, UR5, 0x3fff, URZ, 0xc0, !UPT ;  /* 0x00003fff05057892 */ /* 0x000fe4000f8ec0ff */
[----:B------:R-:W-:Y:S02]  /*37b0*/  USHF.R.S32.HI UR21, URZ, 0x5, UR21 ;  /* 0x00000005ff157899 */ /* 0x000fe40008011415 */
[----:B------:R-:W-:-:S02]  /*37c0*/  ULOP3.LUT UR18, UR4, 0x3fff, URZ, 0xc0, !UPT ;  /* 0x00003fff04127892 */ /* 0x000fc4000f8ec0ff */
[----:B------:R-:W-:Y:S02]  /*37d0*/  UISETP.LT.AND UP0, UPT, UR21, 0x1, UPT ;  /* 0x000000011500788c */ /* 0x000fe4000bf01270 */
[----:B------:R-:W-:Y:S02]  /*37e0*/  ULOP3.LUT UR17, UR5, 0x10000, URZ, 0xfc, !UPT ;  /* 0x0001000005117892 */ /* 0x000fe4000f8efcff */
[----:B------:R-:W-:Y:S02]  /*37f0*/  ULOP3.LUT UR18, UR18, 0x10000, URZ, 0xfc, !UPT ;  /* 0x0001000012127892 */ /* 0x000fe4000f8efcff */
[----:B------:R-:W-:Y:S01]  /*3800*/  USEL UR25, UR21, 0x1, !UP0 ;  /* 0x0000000115197887 */ /* 0x000fe2000c000000 */
[----:B------:R-:W-:Y:S01]  /*3810*/  UMOV UR23, 0x10400010 ;  /* 0x1040001000177882 */ /* 0x000fe20000000000 */
[----:B-1----:R-:W-:Y:S02]  /*3820*/  R2UR UR26, R3 ;  /* 0x00000000031a72ca */ /* 0x002fe400000e0000 */
[----:B------:R-:W-:-:S13]  /*3830*/  CS2R R2, SRZ ;  /* 0x0000000000027805 */ /* 0x000fda000001ff00 */
.L_x_75:
[C---:B------:R-:W-:Y:S02]  /*3840*/  LEA R0, R8.reuse, UR13, 0x3 ;  /* 0x0000000d08007c11 */ /* 0x040fe4000f8e18ff */
[----:B------:R-:W-:Y:S02]  /*3850*/  SHF.L.U32 R5, R3, 0x1f, RZ ;  /* 0x0000001f03057819 */ /* 0x000fe400000006ff */
[----:B------:R-:W-:Y:S02]  /*3860*/  LEA R4, R8, UR13, 0x4 ;  /* 0x0000000d08047c11 */ /* 0x000fe4000f8e20ff */
[----:B------:R-:W1:Y:S02]  /*3870*/  SYNCS.PHASECHK.TRANS64.TRYWAIT P0, [R0+URZ+0xa0], R5 ;  /* 0x0000a005000075a7 */ /* 0x000e6400080011ff */
[----:B-1-3--:R-:W-:Y:S05]  /*3880*/  @!P0 BRA `(.L_x_68) ;  /* 0x00000088005c8947 */ /* 0x00afea0003800000 */
.L_x_165:
[----:B-1----:R-:W1:Y:S01]  /*3890*/  LDS.128 R4, [R4+0x110] ;  /* 0x0001100004047984 */ /* 0x002e620000000c00 */
[----:B------:R-:W-:Y:S02]  /*38a0*/  VIADD R0, R0, 0xb0 ;  /* 0x000000b000007836 */ /* 0x000fe40000000000 */
[----:B------:R-:W-:Y:S01]  /*38b0*/  VIADD R8, R8, 0x1 ;  /* 0x0000000108087836 */ /* 0x000fe20000000000 */
[----:B------:R-:W-:Y:S01]  /*38c0*/  @!PT LDS RZ, [RZ] ;  /* 0x00000000fffff984 */ /* 0x000fe20000000800 */
[----:B------:R-:W-:Y:S01]  /*38d0*/  @!PT LDS RZ, [RZ] ;  /* 0x00000000fffff984 */ /* 0x000fe20000000800 */
[----:B------:R-:W-:Y:S01]  /*38e0*/  @!PT LDS RZ, [RZ] ;  /* 0x00000000fffff984 */ /* 0x000fe20000000800 */
[----:B------:R-:W-:Y:S01]  /*38f0*/  @!PT LDS RZ, [RZ] ;  /* 0x00000000fffff984 */ /* 0x000fe20000000800 */
[----:B------:R2:W-:Y:S06]  /*3900*/  MEMBAR.ALL.CTA ;  /* 0x0000000000007992 */ /* 0x0005ec0000008000 */
[----:B--2---:R-:W2:Y:S01]  /*3910*/  FENCE.VIEW.ASYNC.S ;  /* 0x00000000000073c6 */ /* 0x004ea20000000000 */
[----:B------:R-:W-:-:S04]  /*3920*/  PRMT R0, RZ, 0x654, R0 ;  /* 0x00000654ff007816 */ /* 0x000fc80000000000 */
[----:B--2---:R2:W-:Y:S01]  /*3930*/  SYNCS.ARRIVE.TRANS64.RED.A1T0 RZ, [R0+URZ], RZ ;  /* 0x000000ff00ff79a7 */ /* 0x0045e200081004ff */
[----:B-1----:R-:W-:Y:S01]  /*3940*/  LOP3.LUT P1, RZ, R6, 0x1, RZ, 0xc0, !PT ;  /* 0x0000000106ff7812 */ /* 0x002fe2000782c0ff */
[----:B--2---:R-:W-:-:S12]  /*3950*/  BRA.U UP3, `(.L_x_69) ;  /* 0x0000000103cc7547 */ /* 0x004fd8000b800000 */
[----:B------:R-:W1:Y:S01]  /*3960*/  LDCU UR4, c[0x0][0x38c] ;  /* 0x00007180ff0477ac */ /* 0x000e620008000800 */
[----:B------:R-:W-:Y:S02]  /*3970*/  PLOP3.LUT P2, PT, PT, PT, PT, 0x80, 0x8 ;  /* 0x000000000008781c */ /* 0x000fe40003f4f070 */
[----:B------:R-:W-:Y:S01]  /*3980*/  SHF.L.U32 R5, R9, 0x1f, RZ ;  /* 0x0000001f09057819 */ /* 0x000fe200000006ff */
[----:B------:R-:W-:Y:S02]  /*3990*/  ULEA UR19, UR20, UR13, 0x3 ;  /* 0x0000000d14137291 */ /* 0x000fe4000f8e18ff */
[----:B-1----:R-:W-:-:S06]  /*39a0*/  UISETP.GE.AND UP0, UPT, UR4, 0x1, UPT ;  /* 0x000000010400788c */ /* 0x002fcc000bf06270 */
[----:B------:R-:W-:-:S05]  /*39b0*/  PLOP3.LUT P0, PT, PT, PT, UP0, 0x80, 0x8 ;  /* 0x000000000008781c */ /* 0x000fca0003f0f008 */
[----:B------:R-:W-:-:S08]  /*39c0*/  @UP0 ULEA UR4, UR10, UR13, 0x3 ;  /* 0x0000000d0a040291 */ /* 0x000fd0000f8e18ff */
[----:B------:R-:W-:-:S04]  /*39d0*/  @P0 SHF.L.U32 R0, R2, 0x1f, RZ ;  /* 0x0000001f02000819 */ /* 0x000fc800000006ff */
[----:B------:R1:W2:Y:S01]  /*39e0*/  @P0 SYNCS.PHASECHK.TRANS64.TRYWAIT P2, [UR4], R0 ;  /* 0x00000000ff0005a7 */ /* 0x0002a20008041104 */
[----:B------:R-:W3:Y:S02]  /*39f0*/  SYNCS.PHASECHK.TRANS64.TRYWAIT P0, [UR19+0xd0], R5 ;  /* 0x0000d005ff0075a7 */ /* 0x000ee40008001113 */
[----:B-123--:R-:W-:Y:S05]  /*3a00*/  @!P0 BRA `(.L_x_70) ;  /* 0x0000008800108947 */ /* 0x00efea0003800000 */
.L_x_167:
[----:B------:R-:W-:Y:S01]  /*3a10*/  UMOV UR14, UR11 ;  /* 0x0000000b000e7c82 */ /* 0x000fe20008000000 */
[----:B------:R-:W-:Y:S05]  /*3a20*/  BRA.U !UP0, `(.L_x_71) ;  /* 0x0000000108887547 */ /* 0x000fea000b800000 */
[----:B------:R-:W-:Y:S02]  /*3a30*/  UIADD3 UR14, UPT, UPT, UR25, UR11, URZ ;  /* 0x0000000b190e7290 */ /* 0x000fe4000fffe0ff */
[----:B------:R-:W-:Y:S02]  /*3a40*/  ULEA UR15, UR20, UR26, 0x8 ;  /* 0x0000001a140f7291 */ /* 0x000fe4000f8e40ff */
[----:B------:R-:W-:Y:S01]  /*3a50*/  UPLOP3.LUT UP2, UPT, UPT, UPT, UPT, 0x40, 0x4 ;  /* 0x000000000004789c */ /* 0x000fe20003f4e870 */
[----:B------:R-:W-:Y:S01]  /*3a60*/  UMOV UR12, UR21 ;  /* 0x00000015000c7c82 */ /* 0x000fe20008000000 */
[----:B------:R-:W-:-:S09]  /*3a70*/  UMOV UR5, UR10 ;  /* 0x0000000a00057c82 */ /* 0x000fd20008000000 */
.L_x_74:
[----:B--2---:R-:W-:Y:S01]  /*3a80*/  ULEA UR6, UR5, UR13, 0x3 ;  /* 0x0000000d05067291 */ /* 0x004fe2000f8e18ff */
[----:B---3--:R-:W-:Y:S11]  /*3a90*/  @P2 BRA `(.L_x_72) ;  /* 0x00000000000c2947 */ /* 0x008ff60003800000 */
[----:B-1----:R-:W-:Y:S04]  /*3aa0*/  SHF.L.U32 R5, R2, 0x1f, RZ ;  /* 0x0000001f02057819 */ /* 0x002fe800000006ff */
[----:B------:R-:W1:Y:S02]  /*3ab0*/  SYNCS.PHASECHK.TRANS64.TRYWAIT P0, [UR6], R5 ;  /* 0x00000005ff0075a7 */ /* 0x000e640008001106 */
[----:B-1----:R-:W-:Y:S05]  /*3ac0*/  @!P0 BRA `(.L_x_73) ;  /* 0x0000008400f88947 */ /* 0x002fea0003800000 */
.L_x_72:
[----:B------:R-:W-:Y:S01]  /*3ad0*/  UISETP.NE.AND UP0, UPT, UR12, 0x1, UPT ;  /* 0x000000010c00788c */ /* 0x000fe2000bf05270 */
[----:B------:R-:W-:Y:S01]  /*3ae0*/  PLOP3.LUT P2, PT, PT, PT, PT, 0x80, 0x8 ;  /* 0x000000000008781c */ /* 0x000fe20003f4f070 */
[----:B------:R-:W-:Y:S02]  /*3af0*/  UIADD3 UR4, UPT, UPT, UR5, 0x1, URZ ;  /* 0x0000000105047890 */ /* 0x000fe4000fffe0ff */
[----:B------:R-:W-:Y:S02]  /*3b00*/  ULEA UR8, UR5, UR18, 0x8 ;  /* 0x0000001205087291 */ /* 0x000fe4000f8e40ff */
[----:B------:R-:W-:Y:S01]  /*3b10*/  UISETP.NE.AND UP1, UPT, UR4, 0x5, UPT ;  /* 0x000000050400788c */ /* 0x000fe2000bf25270 */
[----:B------:R-:W-:Y:S01]  /*3b20*/  PLOP3.LUT P0, PT, PT, PT, UP0, 0x80, 0x8 ;  /* 0x000000000008781c */ /* 0x000fe20003f0f008 */
[----:B------:R-:W-:Y:S02]  /*3b30*/  UIADD3 UR11, UPT, UPT, UR11, 0x1, URZ ;  /* 0x000000010b0b7890 */ /* 0x000fe4000fffe0ff */
[----:B------:R-:W-:Y:S02]  /*3b40*/  USEL UR7, URZ, 0x1, UP1 ;  /* 0x00000001ff077887 */ /* 0x000fe40008800000 */
[----:B------:R-:W-:Y:S01]  /*3b50*/  USEL UR10, UR4, URZ, UP1 ;  /* 0x000000ff040a7287 */ /* 0x000fe20008800000 */
[----:B------:R-:W-:Y:S01]  /*3b60*/  UMOV UR9, 0xc0004010 ;  /* 0xc000401000097882 */ /* 0x000fe20000000000 */
[----:B------:R-:W-:Y:S02]  /*3b70*/  UIADD3 UR12, UPT, UPT, UR12, -0x1, URZ ;  /* 0xffffffff0c0c7890 */ /* 0x000fe4000fffe0ff */
[----:B------:R-:W-:Y:S01]  /*3b80*/  LOP3.LUT R2, R2, UR7, RZ, 0x3c, !PT ;  /* 0x0000000702027c12 */ /* 0x000fe2000f8e3cff */
[----:B------:R-:W-:Y:S01]  /*3b90*/  @UP0 ULEA UR4, UR10, UR13, 0x3 ;  /* 0x0000000d0a040291 */ /* 0x000fe2000f8e18ff */
[----:B------:R-:W-:Y:S02]  /*3ba0*/  UMOV UR7, 0xc0004010 ;  /* 0xc000401000077882 */ /* 0x000fe40000000000 */
[----:B-1----:R-:W-:Y:S01]  /*3bb0*/  @P0 SHF.L.U32 R0, R2, 0x1f, RZ ;  /* 0x0000001f02000819 */ /* 0x002fe200000006ff */
[----:B------:R-:W-:Y:S05]  /*3bc0*/  UISETP.NE.AND UP0, UPT, UR11, UR14, UPT ;  /* 0x0000000e0b00728c */ /* 0x000fea000bf05270 */
[----:B------:R2:W3:Y:S01]  /*3bd0*/  @P0 SYNCS.PHASECHK.TRANS64.TRYWAIT P2, [UR4], R0 ;  /* 0x00000000ff0005a7 */ /* 0x0004e20008041104 */
[----:B------:R-:W-:Y:S02]  /*3be0*/  UIADD3 UR4, UPT, UPT, UR6, 0x28, URZ ;  /* 0x0000002806047890 */ /* 0x000fe4000fffe0ff */
[----:B------:R-:W-:Y:S03]  /*3bf0*/  ULEA UR6, UR5, UR17, 0x8 ;  /* 0x0000001105067291 */ /* 0x000fe6000f8e40ff */
[----:B------:R-:W-:Y:S06]  /*3c00*/  UMOV UR5, UR10 ;  /* 0x0000000a00057c82 */ /* 0x000fec0008000000 */
[----:B------:R2:W-:Y:S01]  /*3c10*/  UTCQMMA.2CTA gdesc[UR6], gdesc[UR8], tmem[UR15], tmem[UR22], idesc[UR23], UP2 ;  /* 0x00ff1608060075ea */ /* 0x0005e2000920030f */
[----:B------:R-:W-:Y:S01]  /*3c20*/  UPLOP3.LUT UP2, UPT, UPT, UPT, UPT, 0x80, 0x8 ;  /* 0x000000000008789c */ /* 0x000fe20003f4f070 */
[----:B------:R2:W-:Y:S01]  /*3c30*/  UTCBAR.2CTA.MULTICAST [UR4], URZ, UR16 ;  /* 0x000000ff040073e9 */ /* 0x0005e20008200810 */
[----:B------:R-:W-:Y:S09]  /*3c40*/  BRA.U UP0, `(.L_x_74) ;  /* 0xfffffffd008c7547 */ /* 0x000ff2000b83ffff */
.L_x_71:
[----:B--2---:R-:W-:Y:S01]  /*3c50*/  UIADD3 UR4, UPT, UPT, UR19, 0xc0, URZ ;  /* 0x000000c013047890 */ /* 0x004fe2000fffe0ff */
[----:B------:R-:W-:-:S08]  /*3c60*/  UMOV UR11, UR14 ;  /* 0x0000000e000b7c82 */ /* 0x000fd00008000000 */
[----:B------:R2:W-:Y:S01]  /*3c70*/  UTCBAR.2CTA.MULTICAST [UR4], URZ, UR24 ;  /* 0x000000ff040073e9 */ /* 0x0005e20008200818 */
[----:B------:R-:W-:Y:S02]  /*3c80*/  NOP ;  /* 0x0000000000007918 */ /* 0x000fe40000000000 */
.L_x_69:
[----:B--2---:R-:W-:Y:S01]  /*3c90*/  UIADD3 UR4, UPT, UPT, UR20, 0x1, URZ ;  /* 0x0000000114047890 */ /* 0x004fe2000fffe0ff */
[----:B------:R-:W-:-:S03]  /*3ca0*/  ISETP.NE.AND P0, PT, R8, 0x2, PT ;  /* 0x000000020800780c */ /* 0x000fc60003f05270 */
[----:B------:R-:W-:Y:S01]  /*3cb0*/  UISETP.NE.AND UP0, UPT, UR4, 0x2, UPT ;  /* 0x000000020400788c */ /* 0x000fe2000bf05270 */
[----:B-1----:R-:W-:Y:S02]  /*3cc0*/  SEL R0, RZ, 0x1, P0 ;  /* 0x00000001ff007807 */ /* 0x002fe40000000000 */
[----:B------:R-:W-:Y:S01]  /*3cd0*/  SEL R8, R8, RZ, P0 ;  /* 0x000000ff08087207 */ /* 0x000fe20000000000 */
[----:B------:R-:W-:Y:S01]  /*3ce0*/  USEL UR5, URZ, 0x1, UP0 ;  /* 0x00000001ff057887 */ /* 0x000fe20008000000 */
[----:B------:R-:W-:Y:S01]  /*3cf0*/  LOP3.LUT R3, R3, R0, RZ, 0x3c, !PT ;  /* 0x0000000003037212 */ /* 0x000fe200078e3cff */
[----:B------:R-:W-:-:S04]  /*3d00*/  USEL UR20, UR4, URZ, UP0 ;  /* 0x000000ff04147287 */ /* 0x000fc80008000000 */
[----:B------:R-:W-:Y:S01]  /*3d10*/  LOP3.LUT R9, R9, UR5, RZ, 0x3c, !PT ;  /* 0x0000000509097c12 */ /* 0x000fe2000f8e3cff */
[----:B------:R-:W-:Y:S07]  /*3d20*/  @P1 BRA `(.L_x_75) ;  /* 0xfffffff800c41947 */ /* 0x000fee000383ffff */
[----:B------:R-:W1:Y:S01]  /*3d30*/  S2UR UR8, SR_CgaCtaId ;  /* 0x00000000000879c3 */ /* 0x000e620000008800 */
[----:B------:R-:W-:Y:S01]  /*3d40*/  ELECT P0, URZ, PT ;  /* 0x0000000000ff782f */ /* 0x000fe20003800000 */
[----:B------:R-:W-:Y:S01]  /*3d50*/  HFMA2 R0, -RZ, RZ, 0, 5.9604644775390625e-08 ;  /* 0x00000001ff007431 */ /* 0x000fe200000001ff */
[----:B------:R-:W-:-:S05]  /*3d60*/  UMOV UR4, 0x40 ;  /* 0x0000004000047882 */ /* 0x000fca0000000000 */
[----:B------:R-:W-:Y:S01]  /*3d70*/  UVIRTCOUNT.DEALLOC.SMPOOL 0x80 ;  /* 0x000000800000784c */ /* 0x000fe20000000000 */
[----:B------:R-:W-:Y:S02]  /*3d80*/  UISETP.NE.AND UP0, UPT, UR27, URZ, UPT ;  /* 0x000000ff1b00728c */ /* 0x000fe4000bf05270 */
[----:B-1----:R-:W-:-:S09]  /*3d90*/  ULEA UR8, UR8, UR4, 0x18 ;  /* 0x0000000408087291 */ /* 0x002fd2000f8ec0ff */
[----:B------:R1:W-:Y:S01]  /*3da0*/  @P0 STS.U8 [UR8+0x1c], R0 ;  /* 0x00001c00ff000988 */ /* 0x0003e20008000008 */
[----:B------:R-:W-:Y:S05]  /*3db0*/  BRA.U UP0, `(.L_x_76) ;  /* 0x0000000100587547 */ /* 0x000fea000b800000 */
[----:B------:R-:W-:Y:S01]  /*3dc0*/  UIADD3 UR5, UPT, UPT, UR13, 0xd0, URZ ;  /* 0x000000d00d057890 */ /* 0x000fe2000fffe0ff */
[----:B------:R-:W-:-:S03]  /*3dd0*/  SHF.L.U32 R3, R9, 0x1f, RZ ;  /* 0x0000001f09037819 */ /* 0x000fc600000006ff */
[----:B------:R-:W-:-:S09]  /*3de0*/  ULEA UR4, UR20, UR5, 0x3 ;  /* 0x0000000514047291 */ /* 0x000fd2000f8e18ff */
[----:B------:R-:W2:Y:S02]  /*3df0*/  SYNCS.PHASECHK.TRANS64.TRYWAIT P0, [UR4], R3 ;  /* 0x00000003ff0075a7 */ /* 0x000ea40008001104 */
[----:B--2---:R-:W-:Y:S05]  /*3e00*/  @!P0 BRA `(.L_x_77) ;  /* 0x0000008400408947 */ /* 0x004fea0003800000 */
.L_x_170:
[----:B------:R-:W-:-:S04]  /*3e10*/  UIADD3 UR4, UPT, UPT, UR20, 0x1, URZ ;  /* 0x0000000114047890 */ /* 0x000fc8000fffe0ff */
[----:B------:R-:W-:-:S04]  /*3e20*/  UISETP.NE.AND UP1, UPT, UR4, 0x2, UPT ;  /* 0x000000020400788c */ /* 0x000fc8000bf25270 */
[----:B------:R-:W-:Y:S02]  /*3e30*/  USEL UR6, URZ, 0x1, UP1 ;  /* 0x00000001ff067887 */ /* 0x000fe40008800000 */
[----:B------:R-:W-:-:S04]  /*3e40*/  USEL UR4, UR4, URZ, UP1 ;  /* 0x000000ff04047287 */ /* 0x000fc80008800000 */
[----:B------:R-:W-:Y:S01]  /*3e50*/  ULEA UR4, UR4, UR5, 0x3 ;  /* 0x0000000504047291 */ /* 0x000fe2000f8e18ff */
[----:B-1----:R-:W-:-:S04]  /*3e60*/  LOP3.LUT R3, R9, UR6, RZ, 0x3c, !PT ;  /* 0x0000000609037c12 */ /* 0x002fc8000f8e3cff */
[----:B------:R-:W-:Y:S01]  /*3e70*/  SHF.L.U32 R3, R3, 0x1f, RZ ;  /* 0x0000001f03037819 */ /* 0x000fe200000006ff */
[----:B------:R-:W-:-:S04]  /*3e80*/  IMAD.U32 R0, RZ, RZ, UR4 ;  /* 0x00000004ff007e24 */ /* 0x000fc8000f8e00ff */
[----:B------:R1:W2:Y:S03]  /*3e90*/  SYNCS.PHASECHK.TRANS64.TRYWAIT P0, [R0+URZ], R3 ;  /* 0x00000003000075a7 */ /* 0x0002a600080011ff */
[----:B--2---:R-:W-:Y:S05]  /*3ea0*/  @!P0 NANOSLEEP.SYNCS 0x989680 ;  /* 0x009896800000895d */ /* 0x004fea0003900000 */
[----:B------:R-:W2:Y:S02]  /*3eb0*/  @!P0 SYNCS.PHASECHK.TRANS64 P0, [R0+URZ], R3 ;  /* 0x00000003000085a7 */ /* 0x000ea400080010ff */
[----:B--2---:R-:W-:Y:S05]  /*3ec0*/  @P0 BRA `(.L_x_78) ;  /* 0x0000000000200947 */ /* 0x004fea0003800000 */
.L_x_79:
[----:B--2---:R2:W4:Y:S02]  /*3ed0*/  SYNCS.PHASECHK.TRANS64.TRYWAIT P0, [R0+URZ], R3 ;  /* 0x00000003000075a7 */ /* 0x00452400080011ff */
[----:B----4-:R-:W-:Y:S05]  /*3ee0*/  @!P0 NANOSLEEP.SYNCS 0x989680 ;  /* 0x009896800000895d */ /* 0x010fea0003900000 */
[----:B------:R-:W4:Y:S02]  /*3ef0*/  @!P0 SYNCS.PHASECHK.TRANS64 P0, [R0+URZ], R3 ;  /* 0x00000003000085a7 */ /* 0x000f2400080010ff */
[----:B----4-:R-:W-:Y:S05]  /*3f00*/  @!P0 BRA `(.L_x_79) ;  /* 0xfffffffc00f08947 */ /* 0x010fea000383ffff */
[----:B------:R-:W-:Y:S05]  /*3f10*/  BRA `(.L_x_78) ;  /* 0x00000000000c7947 */ /* 0x000fea0003800000 */
.L_x_76:
[----:B------:R-:W-:-:S04]  /*3f20*/  UIADD3 UR4, UPT, UPT, UR13, 0x100, URZ ;  /* 0x000001000d047890 */ /* 0x000fc8000fffe0ff */
[----:B------:R-:W-:-:S09]  /*3f30*/  UPRMT UR4, UR28, 0x654, UR4 ;  /* 0x000006541c047896 */ /* 0x000fd20008000004 */
[----:B------:R-:W-:Y:S03]  /*3f40*/  SYNCS.ARRIVE.TRANS64.RED.A1T0 RZ, [UR4], RZ ;  /* 0x000000ffffff79a7 */ /* 0x000fe60008100404 */
.L_x_78:
[----:B-12---:R-:W-:Y:S01]  /*3f50*/  SHF.L.U32 R3, RZ, 0x1f, RZ ;  /* 0x0000001fff037819 */ /* 0x006fe200000006ff */
[----:B------:R-:W-:Y:S01]  /*3f60*/  UIADD3 UR4, UPT, UPT, UR13, 0x100, URZ ;  /* 0x000001000d047890 */ /* 0x000fe2000fffe0ff */
[----:B------:R-:W-:Y:S02]  /*3f70*/  PLOP3.LUT P0, PT, PT, PT, UP0, 0x80, 0x8 ;  /* 0x000000000008781c */ /* 0x000fe40003f0f008 */
[----:B------:R-:W1:Y:S02]  /*3f80*/  SYNCS.PHASECHK.TRANS64.TRYWAIT P1, [UR13+0x100], R3 ;  /* 0x00010003ff0075a7 */ /* 0x000e64000802110d */
[----:B-1----:R-:W-:Y:S09]  /*3f90*/  @!P1 BRA `(.L_x_80) ;  /* 0x0000008000f49947 */ /* 0x002ff20003800000 */
.L_x_172:
[----:B------:R-:W-:Y:S01]  /*3fa0*/  @!UP0 UPRMT UR4, UR28, 0x654, UR4 ;  /* 0x000006541c048896 */ /* 0x000fe20008000004 */
[----:B------:R-:W-:Y:S01]  /*3fb0*/  UMOV UR5, 0xffff ;  /* 0x0000ffff00057882 */ /* 0x000fe20000000000 */
[----:B------:R-:W-:-:S07]  /*3fc0*/  UMOV UR6, 0x1 ;  /* 0x0000000100067882 */ /* 0x000fce0000000000 */
[----:B------:R-:W-:Y:S01]  /*3fd0*/  @!P0 SYNCS.ARRIVE.TRANS64.RED.A1T0 RZ, [UR4], RZ ;  /* 0x000000ffffff89a7 */ /* 0x000fe20008100404 */
[----:B------:R-:W-:Y:S01]  /*3fe0*/  NOP ;  /* 0x0000000000007918 */ /* 0x000fe20000000000 */
[----:B-1----:R-:W1:Y:S01]  /*3ff0*/  LDS R0, [UR8+0x14] ;  /* 0x00001408ff007984 */ /* 0x002e620008000800 */
[----:B------:R-:W-:-:S04]  /*4000*/  ULOP3.LUT UR4, UR26, 0xffff, URZ, 0xc0, !UPT ;  /* 0x0000ffff1a047892 */ /* 0x000fc8000f8ec0ff */
[----:B------:R-:W-:-:S04]  /*4010*/  USHF.R.U32.HI UR4, URZ, 0x5, UR4 ;  /* 0x00000005ff047899 */ /* 0x000fc80008011604 */
[----:B------:R-:W-:Y:S02]  /*4020*/  USHF.L.U32 UR5, UR5, UR4, URZ ;  /* 0x0000000405057299 */ /* 0x000fe400080006ff */
[----:B------:R-:W-:-:S04]  /*4030*/  USHF.L.U32 UR4, UR6, UR4, URZ ;  /* 0x0000000406047299 */ /* 0x000fc800080006ff */
[----:B-1----:R-:W-:-:S04]  /*4040*/  LOP3.LUT R0, R0, UR5, RZ, 0xc0, !PT ;  /* 0x0000000500007c12 */ /* 0x002fc8000f8ec0ff */
[----:B------:R-:W-:-:S13]  /*4050*/  ISETP.NE.AND P0, PT, R0, UR5, PT ;  /* 0x0000000500007c0c */ /* 0x000fda000bf05270 */
[----:B------:R-:W-:Y:S05]  /*4060*/  @P0 BRA `(.L_x_81) ;  /* 0x0000000000580947 */ /* 0x000fea0003800000 */
[----:B------:R-:W1:Y:S02]  /*4070*/  LDS R0, [UR8+0x18] ;  /* 0x00001808ff007984 */ /* 0x000e640008000800 */
[----:B-1----:R-:W-:-:S04]  /*4080*/  LOP3.LUT R0, R0, UR4, RZ, 0xc0, !PT ;  /* 0x0000000400007c12 */ /* 0x002fc8000f8ec0ff */
[----:B------:R-:W-:-:S13]  /*4090*/  ISETP.NE.AND P0, PT, R0, UR4, PT ;  /* 0x0000000400007c0c */ /* 0x000fda000bf05270 */
[----:B------:R-:W-:Y:S05]  /*40a0*/  @P0 BRA `(.L_x_82) ;  /* 0x00000000003c0947 */ /* 0x000fea0003800000 */
[----:B------:R-:W1:Y:S01]  /*40b0*/  S2R R2, SR_LANEID ;  /* 0x0000000000027919 */ /* 0x000e620000000000 */
[----:B------:R-:W-:Y:S01]  /*40c0*/  ULOP3.LUT UR5, URZ, UR5, URZ, 0x33, !UPT ;  /* 0x00000005ff057292 */ /* 0x000fe2000f8e33ff */
[----:B------:R-:W-:Y:S01]  /*40d0*/  LOP3.LUT R4, RZ, UR4, RZ, 0x33, !PT ;  /* 0x00000004ff047c12 */ /* 0x000fe2000f8e33ff */
[----:B------:R-:W-:Y:S02]  /*40e0*/  VOTEU.ANY UR4, UPT, PT ;  /* 0x0000000000047886 */ /* 0x000fe400038e0100 */
[----:B------:R-:W-:Y:S01]  /*40f0*/  UFLO.U32 UR4, UR4 ;  /* 0x00000004000472bd */ /* 0x000fe200080e0000 */
[----:B------:R-:W2:Y:S01]  /*4100*/  REDUX UR6, R4 ;  /* 0x00000000040673c4 */ /* 0x000ea20000000000 */
[----:B------:R-:W-:-:S06]  /*4110*/  IMAD.U32 R0, RZ, RZ, UR5 ;  /* 0x00000005ff007e24 */ /* 0x000fcc000f8e00ff */
[----:B------:R4:W-:Y:S01]  /*4120*/  UTCATOMSWS.AND URZ, UR5 ;  /* 0x0000000500ff79e3 */ /* 0x0009e20008000000 */
[----:B------:R-:W3:Y:S01]  /*4130*/  REDUX UR7, R0 ;  /* 0x00000000000773c4 */ /* 0x000ee20000000000 */
[----:B-1----:R-:W-:Y:S01]  /*4140*/  ISETP.EQ.U32.AND P0, PT, R2, UR4, PT ;  /* 0x0000000402007c0c */ /* 0x002fe2000bf02070 */
[----:B--2---:R-:W-:Y:S01]  /*4150*/  IMAD.U32 R2, RZ, RZ, UR6 ;  /* 0x00000006ff027e24 */ /* 0x004fe2000f8e00ff */
[----:B---3--:R-:W-:-:S11]  /*4160*/  MOV R3, UR7 ;  /* 0x0000000700037c02 */ /* 0x008fd60008000f00 */
[----:B------:R4:W-:Y:S04]  /*4170*/  @P0 ATOMS.AND RZ, [UR8+0x14], R3 ;  /* 0x00001403ffff098c */ /* 0x0009e8000a800008 */
[----:B------:R4:W-:Y:S01]  /*4180*/  @P0 ATOMS.AND RZ, [UR8+0x18], R2 ;  /* 0x00001802ffff098c */ /* 0x0009e2000a800008 */
[----:B------:R-:W-:Y:S05]  /*4190*/  BRA `(.L_x_83) ;  /* 0x0000000000147947 */ /* 0x000fea0003800000 */
.L_x_82:
[----:B------:R-:W-:Y:S02]  /*41a0*/  MOV R2, 0x41c0 ;  /* 0x000041c000027802 */ /* 0x000fe40000000f00 */
[----:B---3-5:R-:W-:Y:S05]  /*41b0*/  CALL.REL.NOINC `($__internal_0_$__cuda_sm10x_tcgen05_guardrail_trap_col_being_dealloced_not_returned_by_alloc) ;  /* 0x0000008400d07944 */ /* 0x028fea0003c00000 */
[----:B------:R-:W-:Y:S05]  /*41c0*/  BRA `(.L_x_83) ;  /* 0x0000000000087947 */ /* 0x000fea0003800000 */
.L_x_81:
[----:B------:R-:W-:Y:S02]  /*41d0*/  MOV R2, 0x41f0 ;  /* 0x000041f000027802 */ /* 0x000fe40000000f00 */
[----:B---3-5:R-:W-:Y:S05]  /*41e0*/  CALL.REL.NOINC `($__internal_2_$__cuda_sm10x_tcgen05_guardrail_trap_unallocated_columns_being_dealloced) ;  /* 0x0000008400dc7944 */ /* 0x028fea0003c00000 */
.L_x_83:
[----:B------:R-:W-:Y:S01]  /*41f0*/  NOP ;  /* 0x0000000000007918 */ /* 0x000fe20000000000 */
[----:B----4-:R-:W-:Y:S05]  /*4200*/  EXIT ;  /* 0x000000000000794d */ /* 0x010fea0003800000 */
.L_x_56:
[----:B------:R-:W-:-:S09]  /*4210*/  UISETP.NE.OR UP0, UPT, UR17, 0x3, !UP3 ;  /* 0x000000031100788c */ /* 0x000fd2000df05670 */
[----:B------:R-:W-:Y:S05]  /*4220*/  BRA.U UP0, `(.L_x_84) ;  /* 0x0000001100587547 */ /* 0x000fea000b800000 */
[----:B------:R-:W1:Y:S01]  /*4230*/  LDCU UR31, c[0x0][0x370] ;  /* 0x00006e00ff1f77ac */ /* 0x000e620008000800 */
[----:B------:R-:W2:Y:S01]  /*4240*/  LDC.64 R16, c[0x0][0x348] ;  /* 0x0000d200ff107b82 */ /* 0x000ea20000000a00 */
[----:B------:R-:W-:Y:S02]  /*4250*/  HFMA2 R13, -RZ, RZ, 0, 0 ;  /* 0x00000000ff0d7431 */ /* 0x000fe400000001ff */
[----:B------:R-:W-:Y:S01]  /*4260*/  IMAD.MOV.U32 R15, RZ, RZ, 0x1 ;  /* 0x00000001ff0f7424 */ /* 0x000fe200078e00ff */
[----:B------:R-:W1:Y:S01]  /*4270*/  LDCU.128 UR48, c[0x0][0xb10] ;  /* 0x00016200ff3077ac */ /* 0x000e620008000c00 */
[----:B------:R-:W-:Y:S01]  /*4280*/  IMAD.MOV.U32 R14, RZ, RZ, RZ ;  /* 0x000000ffff0e7224 */ /* 0x000fe200078e00ff */
[----:B------:R-:W-:Y:S01]  /*4290*/  MOV R7, 0x2000 ;  /* 0x0000200000077802 */ /* 0x000fe20000000f00 */
[----:B------:R-:W3:Y:S01]  /*42a0*/  LDCU UR30, c[0x0][0x374] ;  /* 0x00006e80ff1e77ac */ /* 0x000ee20008000800 */
[----:B------:R-:W4:Y:S01]  /*42b0*/  LDC.64 R2, c[0x0][0x888] ;  /* 0x00022200ff027b82 */ /* 0x000f220000000a00 */
[----:B------:R-:W3:Y:S01]  /*42c0*/  LDCU UR15, c[0x0][0xb0c] ;  /* 0x00016180ff0f77ac */ /* 0x000ee20008000800 */
[----:B------:R-:W2:Y:S06]  /*42d0*/  LDCU UR40, c[0x0][0xb20] ;  /* 0x00016400ff2877ac */ /* 0x000eac0008000800 */
[----:B------:R-:W4:Y:S01]  /*42e0*/  LDC.64 R4, c[0x0][0x890] ;  /* 0x00022400ff047b82 */ /* 0x000f220000000a00 */
[----:B------:R-:W2:Y:S01]  /*42f0*/  LDCU UR4, c[0x0][0xb30] ;  /* 0x00016600ff0477ac */ /* 0x000ea20008000800 */
[----:B------:R-:W-:Y:S01]  /*4300*/  UMOV UR21, 0x400 ;  /* 0x0000040000157882 */ /* 0x000fe20000000000 */
[----:B-1----:R-:W-:-:S02]  /*4310*/  UIMAD.WIDE.U32 UR6, UR31, UR48, URZ ;  /* 0x000000301f0672a5 */ /* 0x002fc4000f8e00ff */
[----:B---3--:R-:W-:Y:S02]  /*4320*/  UIMAD.WIDE.U32 UR8, UR30, UR51, URZ ;  /* 0x000000331e0872a5 */ /* 0x008fe4000f8e00ff */
[----:B------:R-:W-:Y:S02]  /*4330*/  ULEA UR21, UR45, UR21, 0x18 ;  /* 0x000000152d157291 */ /* 0x000fe4000f8ec0ff */
[----:B------:R-:W-:Y:S02]  /*4340*/  UPLOP3.LUT UP3, UPT, UPT, UPT, UPT, 0x40, 0x4 ;  /* 0x000000000004789c */ /* 0x000fe40003f6e870 */
[----:B------:R-:W-:Y:S01]  /*4350*/  UIADD3 UR37, UPT, UPT, UR21, 0x68, URZ ;  /* 0x0000006815257890 */ /* 0x000fe2000fffe0ff */
[----:B------:R-:W-:Y:S01]  /*4360*/  UMOV UR6, UR7 ;  /* 0x0000000700067c82 */ /* 0x000fe20008000000 */
[----:B------:R-:W-:Y:S01]  /*4370*/  UMOV UR38, UR9 ;  /* 0x0000000900267c82 */ /* 0x000fe20008000000 */
[----:B------:R-:W-:Y:S02]  /*4380*/  UISETP.GE.AND UP0, UPT, UR42, 0x1, UPT ;  /* 0x000000012a00788c */ /* 0x000fe4000bf06270 */
[----:B------:R-:W-:Y:S01]  /*4390*/  UISETP.NE.AND UP4, UPT, UR42, 0x1, UPT ;  /* 0x000000012a00788c */ /* 0x000fe2000bf85270 */
[----:B------:R-:W1:Y:S01]  /*43a0*/  LDCU.64 UR22, c[0x0][0xb28] ;  /* 0x00016500ff1677ac */ /* 0x000e620008000a00 */
[----:B------:R-:W-:-:S02]  /*43b0*/  UISETP.NE.AND UP6, UPT, UR15, 0x1, UPT ;  /* 0x000000010f00788c */ /* 0x000fc4000bfc5270 */
[----:B------:R-:W-:Y:S02]  /*43c0*/  UISETP.NE.AND UP5, UPT, UR50, 0x1, UPT ;  /* 0x000000013200788c */ /* 0x000fe4000bfa5270 */
[----:B------:R-:W-:Y:S02]  /*43d0*/  UIADD3 UR33, UPT, UPT, UR21, 0x50, URZ ;  /* 0x0000005015217890 */ /* 0x000fe4000fffe0ff */
[----:B------:R-:W-:Y:S02]  /*43e0*/  UIADD3 UR25, UPT, UPT, UR21, 0x58, URZ ;  /* 0x0000005815197890 */ /* 0x000fe4000fffe0ff */
[----:B------:R-:W-:Y:S02]  /*43f0*/  UIADD3 UR17, UPT, UPT, UR21, 0x60, URZ ;  /* 0x0000006015117890 */ /* 0x000fe4000fffe0ff */
[----:B------:R-:W-:Y:S02]  /*4400*/  UPRMT UR37, UR45, 0x654, UR37 ;  /* 0x000006542d257896 */ /* 0x000fe40008000025 */
[----:B------:R-:W-:-:S02]  /*4410*/  USHF.R.U32.HI UR39, URZ, UR49, UR6 ;  /* 0x00000031ff277299 */ /* 0x000fc40008011606 */
[----:B--2---:R-:W-:Y:S02]  /*4420*/  USHF.R.U32.HI UR38, URZ, UR40, UR38 ;  /* 0x00000028ff267299 */ /* 0x004fe40008011626 */
[----:B------:R-:W-:-:S11]  /*4430*/  UISETP.NE.AND UP2, UPT, UR4, 0x1, UPT ;  /* 0x000000010400788c */ /* 0x000fd6000bf45270 */
.L_x_95:
[C---:B------:R-:W-:Y:S02]  /*4440*/  LEA R12, R14.reuse, UR21, 0x3 ;  /* 0x000000150e0c7c11 */ /* 0x040fe4000f8e18ff */
[----:B------:R-:W-:Y:S02]  /*4450*/  SHF.L.U32 R9, R13, 0x1f, RZ ;  /* 0x0000001f0d097819 */ /* 0x000fe400000006ff */
[----:B------:R-:W-:Y:S02]  /*4460*/  LEA R10, R14, UR21, 0x4 ;  /* 0x000000150e0a7c11 */ /* 0x000fe4000f8e20ff */
[----:B--2---:R-:W2:Y:S02]  /*4470*/  SYNCS.PHASECHK.TRANS64.TRYWAIT P0, [R12+URZ+0xa0], R9 ;  /* 0x0000a0090c0075a7 */ /* 0x004ea400080011ff */
[----:B--2---:R-:W-:Y:S05]  /*4480*/  @!P0 BRA `(.L_x_85) ;  /* 0x0000007c00d08947 */ /* 0x004fea0003800000 */
.L_x_173:
[----:B--2---:R-:W2:Y:S01]  /*4490*/  LDS.128 R8, [R10+0x110] ;  /* 0x000110000a087984 */ /* 0x004ea20000000c00 */
[----:B------:R-:W-:Y:S01]  /*44a0*/  UISETP.GE.AND UP0, UPT, UR42, 0x1, UPT ;  /* 0x000000012a00788c */ /* 0x000fe2000bf06270 */
[----:B------:R-:W-:Y:S01]  /*44b0*/  @!PT LDS RZ, [RZ] ;  /* 0x00000000fffff984 */ /* 0x000fe20000000800 */
[----:B------:R-:W-:Y:S01]  /*44c0*/  @!PT LDS RZ, [RZ] ;  /* 0x00000000fffff984 */ /* 0x000fe20000000800 */
[----:B------:R-:W-:Y:S01]  /*44d0*/  @!PT LDS RZ, [RZ] ;  /* 0x00000000fffff984 */ /* 0x000fe20000000800 */
[----:B------:R-:W-:Y:S01]  /*44e0*/  @!PT LDS RZ, [RZ] ;  /* 0x00000000fffff984 */ /* 0x000fe20000000800 */
[----:B------:R3:W-:Y:S06]  /*44f0*/  MEMBAR.ALL.CTA ;  /* 0x0000000000007992 */ /* 0x0007ec0000008000 */
[----:B---3--:R-:W3:Y:S01]  /*4500*/  FENCE.VIEW.ASYNC.S ;  /* 0x00000000000073c6 */ /* 0x008ee20000000000 */
[----:B--2---:R-:W-:Y:S11]  /*4510*/  LOP3.LUT P0, RZ, R10, 0x1, RZ, 0xc0, !PT ;  /* 0x000000010aff7812 */ /* 0x004ff6000780c0ff */
[----:B------:R-:W-:Y:S02]  /*4520*/  @!UPT UIADD3 URZ, UPT, UPT, URZ, URZ, URZ ;  /* 0x000000fffffff290 */ /* 0x000fe4000fffe0ff */
[----:B---3--:R-:W-:Y:S01]  /*4530*/  VOTEU.ANY UP1, P0 ;  /* 0x0000000000ff7886 */ /* 0x008fe20000020100 */
[----:B------:R-:W-:Y:S11]  /*4540*/  PLOP3.LUT P0, PT, PT, PT, UP1, 0x80, 0x8 ;  /* 0x000000000008781c */ /* 0x000ff60003f0f018 */
[----:B------:R-:W-:Y:S02]  /*4550*/  @!UPT UIADD3 URZ, UPT, UPT, URZ, URZ, URZ ;  /* 0x000000fffffff290 */ /* 0x000fe4000fffe0ff */
[----:B------:R-:W-:Y:S02]  /*4560*/  @P0 SHF.R.U32.HI R0, RZ, 0x10, R9 ;  /* 0x00000010ff000819 */ /* 0x000fe40000011609 */
[----:B------:R-:W-:Y:S02]  /*4570*/  @P0 MOV R6, R8 ;  /* 0x0000000800060202 */ /* 0x000fe40000000f00 */
[----:B------:R-:W-:Y:S01]  /*4580*/  @P0 R2UR UR4, R0 ;  /* 0x00000000000402ca */ /* 0x000fe200000e0000 */
[----:B------:R-:W-:Y:S01]  /*4590*/  VIADD R0, R12, 0xb0 ;  /* 0x000000b00c007836 */ /* 0x000fe20000000000 */
[----:B------:R-:W-:Y:S02]  /*45a0*/  @P0 LOP3.LUT R8, R9, 0xffff, RZ, 0xc0, !PT ;  /* 0x0000ffff09080812 */ /* 0x000fe400078ec0ff */
[----:B------:R-:W-:Y:S02]  /*45b0*/  @P0 R2UR UR6, R6 ;  /* 0x00000000060602ca */ /* 0x000fe400000e0000 */
[----:B------:R-:W-:Y:S02]  /*45c0*/  PRMT R0, RZ, 0x654, R0 ;  /* 0x00000654ff007816 */ /* 0x000fe40000000000 */
[----:B------:R-:W-:Y:S02]  /*45d0*/  @P0 R2UR UR5, R8 ;  /* 0x00000000080502ca */ /* 0x000fe400000e0000 */
[----:B------:R2:W-:Y:S03]  /*45e0*/  SYNCS.ARRIVE.TRANS64.RED.A1T0 RZ, [R0+URZ], RZ ;  /* 0x000000ff00ff79a7 */ /* 0x0005e600081004ff */
[----:B------:R-:W-:Y:S04]  /*45f0*/  @UP1 UMOV UR29, UR4 ;  /* 0x00000004001d1c82 */ /* 0x000fe80008000000 */
[----:B------:R-:W-:Y:S04]  /*4600*/  @UP1 UMOV UR14, UR6 ;  /* 0x00000006000e1c82 */ /* 0x000fe80008000000 */
[----:B------:R-:W-:Y:S01]  /*4610*/  @UP1 UMOV UR13, UR5 ;  /* 0x00000005000d1c82 */ /* 0x000fe20008000000 */
[----:B------:R-:W-:Y:S05]  /*4620*/  BRA.U !UP0, `(.L_x_86) ;  /* 0x0000000108a47547 */ /* 0x000fea000b800000 */
[----:B------:R-:W-:Y:S02]  /*4630*/  UIMAD.WIDE.U32 UR18, UR13, UR51, URZ ;  /* 0x000000330d1272a5 */ /* 0x000fe4000f8e00ff */
[----:B------:R-:W-:Y:S02]  /*4640*/  UIMAD.WIDE.U32 UR26, UR14, UR48, URZ ;  /* 0x000000300e1a72a5 */ /* 0x000fe4000f8e00ff */
[----:B------:R-:W-:Y:S02]  /*4650*/  USEL UR4, UR30, UR38, !UP5 ;  /* 0x000000261e047287 */ /* 0x000fe4000e800000 */
[----:B------:R-:W-:Y:S02]  /*4660*/  USEL UR7, UR31, UR39, !UP6 ;  /* 0x000000271f077287 */ /* 0x000fe4000f000000 */
[----:B-1----:R-:W-:Y:S02]  /*4670*/  UIMAD.WIDE.U32 UR8, UR4, UR22, URZ ;  /* 0x00000016040872a5 */ /* 0x002fe4000f8e00ff */
[----:B------:R-:W-:Y:S01]  /*4680*/  UIMAD.WIDE.U32 UR10, UR7, UR22, URZ ;  /* 0x00000016070a72a5 */ /* 0x000fe2000f8e00ff */
[----:B------:R-:W-:Y:S02]  /*4690*/  UMOV UR5, UR19 ;  /* 0x0000001300057c82 */ /* 0x000fe40008000000 */
[----:B------:R-:W-:Y:S03]  /*46a0*/  USHF.R.U32.HI UR6, URZ, UR40, UR5 ;  /* 0x00000028ff067299 */ /* 0x000fe60008011605 */
[----:B------:R-:W-:Y:S01]  /*46b0*/  UMOV UR5, UR27 ;  /* 0x0000001b00057c82 */ /* 0x000fe20008000000 */
[----:B------:R-:W-:Y:S02]  /*46c0*/  USEL UR6, UR13, UR6, !UP5 ;  /* 0x000000060d067287 */ /* 0x000fe4000e800000 */
[----:B------:R-:W-:Y:S03]  /*46d0*/  USHF.R.U32.HI UR12, URZ, UR49, UR5 ;  /* 0x00000031ff0c7299 */ /* 0x000fe60008011605 */
[----:B------:R-:W-:Y:S02]  /*46e0*/  UMOV UR5, UR9 ;  /* 0x0000000900057c82 */ /* 0x000fe40008000000 */
[----:B------:R-:W-:Y:S03]  /*46f0*/  @UP4 USHF.R.U32.HI UR4, URZ, UR23, UR5 ;  /* 0x00000017ff044299 */ /* 0x000fe60008011605 */
[----:B------:R-:W-:Y:S01]  /*4700*/  UMOV UR5, UR11 ;  /* 0x0000000b00057c82 */ /* 0x000fe20008000000 */
[----:B------:R-:W-:Y:S02]  /*4710*/  UIMAD UR4, UR42, UR4, URZ ;  /* 0x000000042a0472a4 */ /* 0x000fe4000f8e02ff */
[----:B------:R-:W-:Y:S02]  /*4720*/  @UP4 USHF.R.U32.HI UR7, URZ, UR23, UR5 ;  /* 0x00000017ff074299 */ /* 0x000fe40008011605 */
[----:B------:R-:W-:Y:S02]  /*4730*/  UIMAD.WIDE.U32 UR10, UR6, UR22, URZ ;  /* 0x00000016060a72a5 */ /* 0x000fe4000f8e00ff */
[----:B------:R-:W-:Y:S02]  /*4740*/  USEL UR5, UR14, UR12, !UP6 ;  /* 0x0000000c0e057287 */ /* 0x000fe4000f000000 */
[----:B------:R-:W-:Y:S02]  /*4750*/  UIMAD UR8, UR42, UR7, URZ ;  /* 0x000000072a0872a4 */ /* 0x000fe4000f8e02ff */
[----:B------:R-:W-:Y:S03]  /*4760*/  UISETP.GE.AND UP0, UPT, UR6, UR4, UPT ;  /* 0x000000040600728c */ /* 0x000fe6000bf06270 */
[----:B------:R-:W-:Y:S01]  /*4770*/  UMOV UR4, UR11 ;  /* 0x0000000b00047c82 */ /* 0x000fe20008000000 */
[----:B------:R-:W-:Y:S02]  /*4780*/  UISETP.GE.OR UP0, UPT, UR5, UR8, UP0 ;  /* 0x000000080500728c */ /* 0x000fe40008706670 */
[----:B------:R-:W-:Y:S02]  /*4790*/  USHF.R.U32.HI UR4, URZ, UR23, UR4 ;  /* 0x00000017ff047299 */ /* 0x000fe40008011604 */
[----:B------:R-:W-:Y:S02]  /*47a0*/  UIMAD.WIDE.U32 UR8, UR5, UR22, URZ ;  /* 0x00000016050872a5 */ /* 0x000fe4000f8e00ff */
[----:B------:R-:W-:Y:S04]  /*47b0*/  USEL UR10, UR6, UR4, !UP4 ;  /* 0x00000004060a7287 */ /* 0x000fe8000e000000 */
[----:B------:R-:W-:Y:S01]  /*47c0*/  UIADD3 UR11, UPT, UPT, -UR10, URZ, URZ ;  /* 0x000000ff0a0b7290 */ /* 0x000fe2000fffe1ff */
[----:B------:R-:W-:Y:S02]  /*47d0*/  @!UP0 UMOV UR4, UR9 ;  /* 0x0000000900048c82 */ /* 0x000fe40008000000 */
[----:B------:R-:W-:Y:S02]  /*47e0*/  @!UP0 USHF.R.U32.HI UR4, URZ, UR23, UR4 ;  /* 0x00000017ff048299 */ /* 0x000fe40008011604 */
[----:B------:R-:W-:Y:S02]  /*47f0*/  UIMAD UR8, UR42, UR11, UR6 ;  /* 0x0000000b2a0872a4 */ /* 0x000fe4000f8e0206 */
[----:B------:R-:W-:Y:S04]  /*4800*/  @!UP0 USEL UR4, UR5, UR4, !UP4 ;  /* 0x0000000405048287 */ /* 0x000fe8000e000000 */
[----:B------:R-:W-:Y:S02]  /*4810*/  @!UP0 UIMAD UR8, UR7, UR8, UR4 ;  /* 0x00000008070882a4 */ /* 0x000fe4000f8e0204 */
[----:B------:R-:W-:Y:S02]  /*4820*/  @!UP0 UIADD3 UR9, UPT, UPT, UR10, -UR4, URZ ;  /* 0x800000040a098290 */ /* 0x000fe4000fffe0ff */
[----:B------:R-:W-:Y:S02]  /*4830*/  UIADD3 UR4, UPT, UPT, -UR5, URZ, URZ ;  /* 0x000000ff05047290 */ /* 0x000fe4000fffe1ff */
[----:B------:R-:W-:Y:S02]  /*4840*/  UIADD3 UR7, UPT, UPT, -UR6, URZ, URZ ;  /* 0x000000ff06077290 */ /* 0x000fe4000fffe1ff */
[----:B------:R-:W-:Y:S02]  /*4850*/  @!UP0 UIMAD UR6, UR9, UR42, UR5 ;  /* 0x0000002a090682a4 */ /* 0x000fe4000f8e0205 */
[----:B------:R-:W-:Y:S02]  /*4860*/  UIMAD UR14, UR15, UR4, UR14 ;  /* 0x000000040f0e72a4 */ /* 0x000fe4000f8e020e */
[----:B------:R-:W-:Y:S01]  /*4870*/  UIMAD UR13, UR50, UR7, UR13 ;  /* 0x00000007320d72a4 */ /* 0x000fe2000f8e020d */
[----:B------:R-:W-:Y:S02]  /*4880*/  @!UP0 UMOV UR5, UR8 ;  /* 0x0000000800058c82 */ /* 0x000fe40008000000 */
[----:B------:R-:W-:Y:S02]  /*4890*/  UIMAD UR14, UR5, UR15, UR14 ;  /* 0x0000000f050e72a4 */ /* 0x000fe4000f8e020e */
[----:B------:R-:W-:Y:S11]  /*48a0*/  UIMAD UR13, UR6, UR50, UR13 ;  /* 0x00000032060d72a4 */ /* 0x000ff6000f8e020d */
[----:B------:R-:W-:Y:S01]  /*48b0*/  @!UPT UIADD3 URZ, UPT, UPT, URZ, URZ, URZ ;  /* 0x000000fffffff290 */ /* 0x000fe2000fffe0ff */
.L_x_86:
[----:B------:R-:W3:Y:S01]  /*48c0*/  @!UP2 LDCU.128 UR8, c[0x0][0xb10] ;  /* 0x00016200ff08a7ac */ /* 0x000ee20008000c00 */
[C---:B----4-:R-:W-:Y:S02]  /*48d0*/  ISETP.NE.U32.AND P1, PT, R4.reuse, RZ, PT ;  /* 0x000000ff0400720c */ /* 0x050fe40003f25070 */
[----:B------:R-:W-:Y:S02]  /*48e0*/  ISETP.NE.U32.AND P0, PT, R4, RZ, PT ;  /* 0x000000ff0400720c */ /* 0x000fe40003f05070 */
[C---:B------:R-:W-:Y:S02]  /*48f0*/  ISETP.NE.AND.EX P1, PT, R5.reuse, RZ, PT, P1 ;  /* 0x000000ff0500720c */ /* 0x040fe40003f25310 */
[----:B------:R-:W-:Y:S01]  /*4900*/  ISETP.NE.AND.EX P0, PT, R5, RZ, PT, P0 ;  /* 0x000000ff0500720c */ /* 0x000fe20003f05300 */
[----:B------:R-:W4:Y:S01]  /*4910*/  @!UP2 LDCU UR5, c[0x0][0xb0c] ;  /* 0x00016180ff05a7ac */ /* 0x000f220008000800 */
[----:B------:R-:W-:Y:S01]  /*4920*/  SHF.L.U32 R9, R15, 0x1f, RZ ;  /* 0x0000001f0f097819 */ /* 0x000fe200000006ff */
[----:B------:R-:W-:Y:S02]  /*4930*/  USHF.L.U32 UR35, UR16, 0x7, URZ ;  /* 0x0000000710237899 */ /* 0x000fe400080006ff */
[----:B------:R-:W-:Y:S02]  /*4940*/  USHF.L.U32 UR34, UR20, 0x8, URZ ;  /* 0x0000000814227899 */ /* 0x000fe400080006ff */
[----:B---3--:R-:W-:Y:S07]  /*4950*/  UIMAD.WIDE.U32 UR6, UR14, UR8, URZ ;  /* 0x000000080e0672a5 */ /* 0x008fee000f8e00ff */
[----:B------:R-:W-:Y:S01]  /*4960*/  @!UP2 UMOV UR4, UR7 ;  /* 0x000000070004ac82 */ /* 0x000fe20008000000 */
[----:B----4-:R-:W-:Y:S02]  /*4970*/  @!UP2 UISETP.NE.AND UP0, UPT, UR5, 0x1, UPT ;  /* 0x000000010500a88c */ /* 0x010fe4000bf05270 */
[----:B------:R-:W-:Y:S02]  /*4980*/  @!UP2 USHF.R.U32.HI UR4, URZ, UR9, UR4 ;  /* 0x00000009ff04a299 */ /* 0x000fe40008011604 */
[----:B------:R-:W-:Y:S02]  /*4990*/  UIMAD.WIDE.U32 UR6, UR13, UR11, URZ ;  /* 0x0000000b0d0672a5 */ /* 0x000fe4000f8e00ff */
[----:B------:R-:W-:Y:S02]  /*49a0*/  @!UP2 USEL UR8, UR14, UR4, !UP0 ;  /* 0x000000040e08a287 */ /* 0x000fe4000c000000 */
[----:B------:R-:W-:Y:S03]  /*49b0*/  @!UP2 UISETP.NE.AND UP0, UPT, UR10, 0x1, UPT ;  /* 0x000000010a00a88c */ /* 0x000fe6000bf05270 */
[----:B------:R-:W-:Y:S02]  /*49c0*/  @!UP2 UMOV UR6, UR7 ;  /* 0x000000070006ac82 */ /* 0x000fe40008000000 */
[----:B------:R-:W3:Y:S02]  /*49d0*/  @!UP2 LDCU UR4, c[0x0][0xb20] ;  /* 0x00016400ff04a7ac */ /* 0x000ee40008000800 */
[----:B---3--:R-:W-:Y:S04]  /*49e0*/  @!UP2 USHF.R.U32.HI UR6, URZ, UR4, UR6 ;  /* 0x00000004ff06a299 */ /* 0x008fe80008011606 */
[----:B------:R-:W-:Y:S04]  /*49f0*/  @!UP2 USEL UR6, UR13, UR6, !UP0 ;  /* 0x000000060d06a287 */ /* 0x000fe8000c000000 */
[----:B------:R-:W-:Y:S02]  /*4a00*/  @!UP2 UIADD3 UR4, UPT, UPT, -UR8, UR6, URZ ;  /* 0x000000060804a290 */ /* 0x000fe4000fffe1ff */
[----:B------:R-:W-:Y:S02]  /*4a10*/  @!UP2 UIADD3 UR6, UPT, UPT, UR8, -UR6, URZ ;  /* 0x800000060806a290 */ /* 0x000fe4000fffe0ff */
[----:B------:R-:W-:Y:S02]  /*4a20*/  @!UP2 UIMAD UR14, UR4, UR5, UR14 ;  /* 0x00000005040ea2a4 */ /* 0x000fe4000f8e020e */
[----:B------:R-:W-:Y:S01]  /*4a30*/  @!UP2 UIMAD UR13, UR6, UR10, UR13 ;  /* 0x0000000a060da2a4 */ /* 0x000fe2000f8e020d */
[----:B------:R-:W-:Y:S11]  /*4a40*/  BRA.U UP3, `(.L_x_87) ;  /* 0x0000000103107547 */ /* 0x000ff6000b800000 */
[----:B--2---:R-:W-:Y:S04]  /*4a50*/  MOV R0, UR41 ;  /* 0x0000002900007c02 */ /* 0x004fe80008000f00 */
[----:B------:R-:W-:Y:S04]  /*4a60*/  SHF.L.U32 R11, R0, 0x1f, RZ ;  /* 0x0000001f000b7819 */ /* 0x000fe800000006ff */
[----:B------:R-:W2:Y:S02]  /*4a70*/  SYNCS.PHASECHK.TRANS64.TRYWAIT P2, [UR21+0x98], R11 ;  /* 0x0000980bff0075a7 */ /* 0x000ea40008041115 */
[----:B--2---:R-:W-:Y:S05]  /*4a80*/  @!P2 BRA `(.L_x_88) ;  /* 0x000000780064a947 */ /* 0x004fea0003800000 */
.L_x_87:
[----:B------:R-:W-:Y:S05]  /*4a90*/  @!P1 BRA `(.L_x_89) ;  /* 0x0000000000309947 */ /* 0x000fea0003800000 */
[----:B------:R-:W-:Y:S01]  /*4aa0*/  ISETP.NE.U32.AND P1, PT, R2, RZ, PT ;  /* 0x000000ff0200720c */ /* 0x000fe20003f25070 */
[----:B------:R-:W3:Y:S01]  /*4ab0*/  LDCU.64 UR4, c[0x0][0x358] ;  /* 0x00006b00ff0477ac */ /* 0x000ee20008000a00 */
[----:B------:R-:W-:Y:S02]  /*4ac0*/  IMAD.MOV.U32 R158, RZ, RZ, 0x1 ;  /* 0x00000001ff9e7424 */ /* 0x000fe400078e00ff */
[----:B------:R-:W-:Y:S11]  /*4ad0*/  ISETP.NE.AND.EX P1, PT, R3, RZ, PT, P1 ;  /* 0x000000ff0300720c */ /* 0x000ff60003f25310 */
[----:B------:R-:W-:Y:S02]  /*4ae0*/  @!UPT UIADD3 URZ, UPT, UPT, URZ, URZ, URZ ;  /* 0x000000fffffff290 */ /* 0x000fe4000fffe0ff */
[----:B--2---:R-:W2:Y:S01]  /*4af0*/  @P1 LDC.64 R10, c[0x0][0x888] ;  /* 0x00022200ff0a1b82 */ /* 0x004ea20000000a00 */
[----:B------:R-:W-:Y:S04]  /*4b00*/  @P1 IMAD R0, R4, UR36, RZ ;  /* 0x0000002404001c24 */ /* 0x000fe8000f8e02ff */
[----:B--2---:R-:W-:Y:S04]  /*4b10*/  @P1 IMAD.WIDE R10, R0, 0x4, R10 ;  /* 0x00000004000a1825 */ /* 0x004fe800078e020a */
[----:B------:R-:W-:Y:S01]  /*4b20*/  HFMA2 R0, -RZ, RZ, 0, 5.9604644775390625e-08 ;  /* 0x00000001ff007431 */ /* 0x000fe200000001ff */
[----:B---3-5:R3:W5:Y:S04]  /*4b30*/  @P1 LDG.E R73, desc[UR4][R10.64] ;  /* 0x000000040a491981 */ /* 0x028768000c1e1900 */
[----:B------:R-:W-:Y:S01]  /*4b40*/  @!P1 PRMT R158, R0, 0x7610, R158 ;  /* 0x00007610009e9816 */ /* 0x000fe2000000009e */
[----:B---3--:R-:W4:Y:S06]  /*4b50*/  @!P1 LDC R73, c[0x0][0x880] ;  /* 0x00022000ff499b82 */ /* 0x008f2c0000000800 */
.L_x_89:
[----:B----45:R-:W-:Y:S01]  /*4b60*/  @!P0 FSETP.EQ.AND P1, PT, R73, RZ, PT ;  /* 0x000000ff4900820b */ /* 0x030fe20003f22000 */
[----:B------:R-:W-:Y:S01]  /*4b70*/  @!UPT UIADD3 URZ, UPT, UPT, URZ, URZ, URZ ;  /* 0x000000fffffff290 */ /* 0x000fe2000fffe0ff */
[----:B------:R-:W-:Y:S11]  /*4b80*/  @!P0 BRA `(.L_x_90) ;  /* 0x0000000000188947 */ /* 0x000ff60003800000 */
[----:B------:R-:W-:Y:S02]  /*4b90*/  LOP3.LUT P0, RZ, R158, 0xff, RZ, 0xc0, !PT ;  /* 0x000000ff9eff7812 */ /* 0x000fe4000780c0ff */
[----:B------:R-:W-:Y:S04]  /*4ba0*/  ISETP.NE.U32.AND P1, PT, R2, RZ, PT ;  /* 0x000000ff0200720c */ /* 0x000fe80003f25070 */
[----:B------:R-:W-:Y:S04]  /*4bb0*/  ISETP.NE.AND.EX P1, PT, R3, RZ, PT, P1 ;  /* 0x000000ff0300720c */ /* 0x000fe80003f25310 */
[----:B------:R-:W-:Y:S03]  /*4bc0*/  PLOP3.LUT P1, PT, P1, PT, PT, 0x8, 0x80 ;  /* 0x000000000080781c */ /* 0x000fe60000f2e170 */
[----:B------:R-:W-:Y:S11]  /*4bd0*/  @P0 FSETP.EQ.AND P1, PT, R73, RZ, PT ;  /* 0x000000ff4900020b */ /* 0x000ff60003f22000 */
[----:B------:R-:W-:Y:S02]  /*4be0*/  @!UPT UIADD3 URZ, UPT, UPT, URZ, URZ, URZ ;  /* 0x000000fffffff290 */ /* 0x000fe4000fffe0ff */
.L_x_90:
[----:B------:R-:W3:Y:S01]  /*4bf0*/  SYNCS.PHASECHK.TRANS64.TRYWAIT P2, [UR21+0x70], R9 ;  /* 0x00007009ff0075a7 */ /* 0x000ee20008041115 */
[----:B------:R-:W-:Y:S04]  /*4c00*/  ELECT P0, URZ, PT ;  /* 0x0000000000ff782f */ /* 0x000fe80003800000 */
[----:B------:R-:W-:Y:S11]  /*4c10*/  PLOP3.LUT P1, PT, P1, P0, PT, 0xf2, 0x2f ;  /* 0x00000000002f781c */ /* 0x000ff60000f21e72 */
[----:B------:R-:W-:Y:S02]  /*4c20*/  @!UPT UIADD3 URZ, UPT, UPT, URZ, URZ, URZ ;  /* 0x000000fffffff290 */ /* 0x000fe4000fffe0ff */
[----:B------:R-:W-:Y:S05]  /*4c30*/  @!P1 IADD3 R8, P0, PT, R16, 0x580, RZ ;  /* 0x0000058010089810 */ /* 0x000fea0007f1e0ff */
[----:B------:R-:W-:Y:S01]  /*4c40*/  @!P1 IMAD.X R6, RZ, RZ, R17, P0 ;  /* 0x000000ffff069224 */ /* 0x000fe200000e0611 */
[----:B---3--:R-:W-:Y:S07]  /*4c50*/  @!P2 BRA `(.L_x_91) ;  /* 0x000000780008a947 */ /* 0x008fee0003800000 */
.L_x_176:
[----:B------:R-:W-:Y:S01]  /*4c60*/  @!P1 R2UR UR5, R8 ;  /* 0x00000000080592ca */ /* 0x000fe200000e0000 */
[----:B------:R-:W-:Y:S01]  /*4c70*/  VOTEU.ALL UP0, P1 ;  /* 0x0000000000ff7886 */ /* 0x000fe20000800000 */
[----:B------:R-:W-:Y:S01]  /*4c80*/  @!P1 R2UR UR4, R6 ;  /* 0x00000000060492ca */ /* 0x000fe200000e0000 */
[----:B--2---:R-:W-:Y:S01]  /*4c90*/  @!P1 IMAD.MOV.U32 R0, RZ, RZ, 0x2000 ;  /* 0x00002000ff009424 */ /* 0x004fe200078e00ff */
[----:B------:R-:W-:Y:S01]  /*4ca0*/  UMOV UR8, 0x0 ;  /* 0x0000000000087882 */ /* 0x000fe20000000000 */
[----:B------:R-:W-:Y:S01]  /*4cb0*/  UMOV UR9, 0x10000000 ;  /* 0x1000000000097882 */ /* 0x000fe20000000000 */
[----:B------:R-:W-:Y:S01]  /*4cc0*/  @!UP0 UIADD3 UR32, UPT, UPT, UR21, 0x200, URZ ;  /* 0x0000020015208890 */ /* 0x000fe2000fffe0ff */
[----:B------:R-:W-:Y:S01]  /*4cd0*/  @!P1 IADD3 R8, P0, PT, R16, 0x580, RZ ;  /* 0x0000058010089810 */ /* 0x000fe20007f1e0ff */
[----:B------:R-:W-:Y:S01]  /*4ce0*/  VOTEU.ALL UP0, P1 ;  /* 0x0000000000ff7886 */ /* 0x000fe20000800000 */
[----:B------:R-:W-:Y:S03]  /*4cf0*/  UPRMT UR6, UR45, 0x654, UR33 ;  /* 0x000006542d067896 */ /* 0x000fe60008000021 */
[----:B------:R-:W-:Y:S02]  /*4d00*/  @!P1 IMAD.X R6, RZ, RZ, R17, P0 ;  /* 0x000000ffff069224 */ /* 0x000fe400000e0611 */
[----:B------:R-:W-:Y:S02]  /*4d10*/  IMAD.U32 R10, RZ, RZ, UR5 ;  /* 0x00000005ff0a7e24 */ /* 0x000fe4000f8e00ff */
[----:B------:R-:W-:Y:S03]  /*4d20*/  IMAD.U32 R11, RZ, RZ, UR4 ;  /* 0x00000004ff0b7e24 */ /* 0x000fe6000f8e00ff */
[----:B------:R-:W-:Y:S02]  /*4d30*/  @!P1 R2UR UR4, R10 ;  /* 0x000000000a0492ca */ /* 0x000fe400000e0000 */
[----:B------:R-:W-:Y:S11]  /*4d40*/  @!P1 R2UR UR5, R11 ;  /* 0x000000000b0592ca */ /* 0x000ff600000e0000 */
[----:B------:R-:W-:Y:S02]  /*4d50*/  @!UPT UIADD3 URZ, UPT, UPT, URZ, URZ, URZ ;  /* 0x000000fffffff290 */ /* 0x000fe4000fffe0ff */
[----:B------:R2:W-:Y:S01]  /*4d60*/  @!UP0 UTMALDG.3D [UR32], [UR4], desc[UR8] ;  /* 0x00000820040085b4 */ /* 0x0005e20008011000 */
[----:B------:R2:W-:Y:S01]  /*4d70*/  @!P1 SYNCS.ARRIVE.TRANS64.RED.A0TR RZ, [UR21+0x50], R0 ;  /* 0x00005000ffff99a7 */ /* 0x0005e20008300415 */
[----:B------:R-:W-:Y:S01]  /*4d80*/  SYNCS.ARRIVE.TRANS64.RED.A1T0 RZ, [UR6], RZ ;  /* 0x000000ffffff79a7 */ /* 0x000fe20008100406 */
[----:B------:R-:W3:Y:S02]  /*4d90*/  SYNCS.PHASECHK.TRANS64.TRYWAIT P2, [UR21+0x78], R9 ;  /* 0x00007809ff0075a7 */ /* 0x000ee40008041115 */
[----:B--23--:R-:W-:Y:S05]  /*4da0*/  @!P2 BRA `(.L_x_92) ;  /* 0x0000007400cca947 */ /* 0x00cfea0003800000 */
.L_x_178:
        /* <DEDUP_REMOVED lines=8> */
[----:B------:R-:W-:Y:S01]  /*4e30*/  @!UP0 UIADD3 UR24, UPT, UPT, UR21, 0x2200, URZ ;  /* 0x0000220015188890 */ /* 0x000fe2000fffe0ff */
[----:B------:R-:W-:Y:S01]  /*4e40*/  VOTEU.ALL UP0, P1 ;  /* 0x0000000000ff7886 */ /* 0x000fe20000800000 */
[----:B------:R-:W-:Y:S01]  /*4e50*/  UMOV UR27, UR35 ;  /* 0x00000023001b7c82 */ /* 0x000fe20008000000 */
[----:B------:R-:W-:Y:S02]  /*4e60*/  UMOV UR28, UR36 ;  /* 0x00000024001c7c82 */ /* 0x000fe40008000000 */
[----:B------:R-:W-:Y:S01]  /*4e70*/  IMAD.U32 R10, RZ, RZ, UR5 ;  /* 0x00000005ff0a7e24 */ /* 0x000fe2000f8e00ff */
[----:B------:R-:W-:Y:S01]  /*4e80*/  UPRMT UR6, UR45, 0x654, UR25 ;  /* 0x000006542d067896 */ /* 0x000fe20008000019 */
[----:B------:R-:W-:Y:S02]  /*4e90*/  IMAD.U32 R11, RZ, RZ, UR4 ;  /* 0x00000004ff0b7e24 */ /* 0x000fe4000f8e00ff */
[----:B------:R-:W-:Y:S01]  /*4ea0*/  @!P1 IMAD.X R6, RZ, RZ, R17, P0 ;  /* 0x000000ffff069224 */ /* 0x000fe200000e0611 */
        /* <DEDUP_REMOVED lines=8> */
.L_x_180:
[----:B------:R-:W-:Y:S01]  /*4f30*/  @!P1 R2UR UR5, R8 ;  /* 0x00000000080592ca */ /* 0x000fe200000e0000 */
[----:B------:R-:W-:Y:S01]  /*4f40*/  VOTEU.ALL UP0, P1 ;  /* 0x0000000000ff7886 */ /* 0x000fe20000800000 */
[----:B------:R-:W-:Y:S01]  /*4f50*/  @!P1 R2UR UR4, R6 ;  /* 0x00000000060492ca */ /* 0x000fe200000e0000 */
[----:B--2---:R-:W-:Y:S01]  /*4f60*/  @!P1 IMAD.MOV.U32 R0, RZ, RZ, 0x2000 ;  /* 0x00002000ff009424 */ /* 0x004fe200078e00ff */
[----:B------:R-:W-:Y:S01]  /*4f70*/  UMOV UR8, 0x0 ;  /* 0x0000000000087882 */ /* 0x000fe20000000000 */
[----:B------:R-:W-:Y:S01]  /*4f80*/  UMOV UR9, 0x10000000 ;  /* 0x1000000000097882 */ /* 0x000fe20000000000 */
[----:B------:R-:W-:Y:S01]  /*4f90*/  @!UP0 UIADD3 UR18, UPT, UPT, UR34, 0x80, URZ ;  /* 0x0000008022128890 */ /* 0x000fe2000fffe0ff */
[----:B------:R-:W-:Y:S01]  /*4fa0*/  VIADD R14, R14, 0x1 ;  /* 0x000000010e0e7836 */ /* 0x000fe20000000000 */
[----:B------:R-:W-:Y:S01]  /*4fb0*/  @!UP0 UIADD3 UR16, UPT, UPT, UR21, 0x4200, URZ ;  /* 0x0000420015108890 */ /* 0x000fe2000fffe0ff */
[----:B------:R-:W-:Y:S01]  /*4fc0*/  VOTEU.ALL UP0, P1 ;  /* 0x0000000000ff7886 */ /* 0x000fe20000800000 */
[----:B------:R-:W-:Y:S01]  /*4fd0*/  UMOV UR19, UR35 ;  /* 0x0000002300137c82 */ /* 0x000fe20008000000 */
[----:B------:R-:W-:Y:S02]  /*4fe0*/  UMOV UR20, UR36 ;  /* 0x0000002400147c82 */ /* 0x000fe40008000000 */
[----:B------:R-:W-:Y:S01]  /*4ff0*/  IMAD.U32 R10, RZ, RZ, UR5 ;  /* 0x00000005ff0a7e24 */ /* 0x000fe2000f8e00ff */
[----:B------:R-:W-:Y:S01]  /*5000*/  UPRMT UR6, UR45, 0x654, UR17 ;  /* 0x000006542d067896 */ /* 0x000fe20008000011 */
        /* <DEDUP_REMOVED lines=9> */
.L_x_182:
[----:B------:R-:W-:Y:S01]  /*50a0*/  @!P1 IADD3 R6, P0, PT, R16, 0x580, RZ ;  /* 0x0000058010069810 */ /* 0x000fe20007f1e0ff */
[----:B------:R-:W-:Y:S01]  /*50b0*/  VOTEU.ALL UP0, P1 ;  /* 0x0000000000ff7886 */ /* 0x000fe20000800000 */
[----:B------:R-:W-:Y:S01]  /*50c0*/  UMOV UR6, 0x0 ;  /* 0x0000000000067882 */ /* 0x000fe20000000000 */
[----:B------:R-:W-:Y:S01]  /*50d0*/  UMOV UR7, 0x10000000 ;  /* 0x1000000000077882 */ /* 0x000fe20000000000 */
[----:B------:R-:W-:Y:S01]  /*50e0*/  @!P1 R2UR UR5, R6 ;  /* 0x00000000060592ca */ /* 0x000fe200000e0000 */
[----:B--2---:R-:W-:Y:S01]  /*50f0*/  @!P1 IMAD.X R0, RZ, RZ, R17, P0 ;  /* 0x000000ffff009224 */ /* 0x004fe200000e0611 */
[----:B------:R-:W-:Y:S01]  /*5100*/  @!UP0 UIADD3 UR10, UPT, UPT, UR34, 0xc0, URZ ;  /* 0x000000c0220a8890 */ /* 0x000fe2000fffe0ff */
[----:B------:R-:W-:Y:S01]  /*5110*/  R2UR UR18, R160 ;  /* 0x00000000a01272ca */ /* 0x000fe200000e0000 */
[----:B------:R-:W-:Y:S01]  /*5120*/  @!UP0 UIADD3 UR8, UPT, UPT, UR21, 0x6200, URZ ;  /* 0x0000620015088890 */ /* 0x000fe2000fffe0ff */
[----:B------:R-:W-:Y:S01]  /*5130*/  R2UR UR16, R161 ;  /* 0x00000000a11072ca */ /* 0x000fe200000e0000 */
[----:B------:R-:W-:Y:S01]  /*5140*/  @!UP0 UIADD3 UR9, UPT, UPT, UR21, 0x68, URZ ;  /* 0x0000006815098890 */ /* 0x000fe2000fffe0ff */
[----:B------:R-:W-:Y:S01]  /*5150*/  @!P1 R2UR UR4, R0 ;  /* 0x00000000000492ca */ /* 0x000fe200000e0000 */
[----:B------:R-:W-:Y:S01]  /*5160*/  VOTEU.ALL UP0, P1 ;  /* 0x0000000000ff7886 */ /* 0x000fe20000800000 */
[----:B------:R-:W-:Y:S01]  /*5170*/  UMOV UR11, UR35 ;  /* 0x00000023000b7c82 */ /* 0x000fe20008000000 */
[----:B------:R-:W-:Y:S01]  /*5180*/  UMOV UR12, UR36 ;  /* 0x00000024000c7c82 */ /* 0x000fe20008000000 */
[C---:B------:R-:W-:Y:S01]  /*5190*/  ISETP.NE.AND P0, PT, R14.reuse, 0x2, PT ;  /* 0x000000020e00780c */ /* 0x040fe20003f05270 */
[----:B------:R-:W-:Y:S01]  /*51a0*/  UPLOP3.LUT UP3, UPT, UPT, UPT, UPT, 0x80, 0x8 ;  /* 0x000000000008789c */ /* 0x000fe20003f6f070 */
[----:B------:R-:W-:Y:S01]  /*51b0*/  IMAD.U32 R8, RZ, RZ, UR5 ;  /* 0x00000005ff087e24 */ /* 0x000fe2000f8e00ff */
[----:B------:R-:W-:Y:S01]  /*51c0*/  LOP3.LUT R15, R15, 0x1, RZ, 0x3c, !PT ;  /* 0x000000010f0f7812 */ /* 0x000fe200078e3cff */
[----:B------:R-:W-:Y:S01]  /*51d0*/  UMOV UR36, UR29 ;  /* 0x0000001d00247c82 */ /* 0x000fe20008000000 */
[----:B------:R-:W-:Y:S01]  /*51e0*/  SEL R0, RZ, 0x1, P0 ;  /* 0x00000001ff007807 */ /* 0x000fe20000000000 */
[----:B------:R-:W-:Y:S01]  /*51f0*/  UIADD3 UR20, UPT, UPT, UR13, UR18, URZ ;  /* 0x000000120d147290 */ /* 0x000fe2000fffe0ff */
[----:B------:R-:W-:Y:S01]  /*5200*/  SEL R14, R14, RZ, P0 ;  /* 0x000000ff0e0e7207 */ /* 0x000fe20000000000 */
[----:B------:R-:W-:Y:S01]  /*5210*/  UIADD3 UR16, UPT, UPT, UR14, UR16, URZ ;  /* 0x000000100e107290 */ /* 0x000fe2000fffe0ff */
[----:B------:R-:W-:Y:S01]  /*5220*/  IMAD.U32 R9, RZ, RZ, UR4 ;  /* 0x00000004ff097e24 */ /* 0x000fe2000f8e00ff */
[----:B------:R-:W-:Y:S02]  /*5230*/  @!P1 R2UR UR4, R8 ;  /* 0x00000000080492ca */ /* 0x000fe400000e0000 */
[----:B------:R-:W-:Y:S02]  /*5240*/  LOP3.LUT R13, R13, R0, RZ, 0x3c, !PT ;  /* 0x000000000d0d7212 */ /* 0x000fe400078e3cff */
[----:B------:R-:W-:Y:S11]  /*5250*/  @!P1 R2UR UR5, R9 ;  /* 0x00000000090592ca */ /* 0x000ff600000e0000 */
[----:B------:R-:W-:Y:S02]  /*5260*/  @!UPT UIADD3 URZ, UPT, UPT, URZ, URZ, URZ ;  /* 0x000000fffffff290 */ /* 0x000fe4000fffe0ff */
[----:B------:R2:W-:Y:S01]  /*5270*/  @!UP0 UTMALDG.3D [UR8], [UR4], desc[UR6] ;  /* 0x00000608040085b4 */ /* 0x0005e20008011000 */
[----:B------:R2:W-:Y:S01]  /*5280*/  @!P1 SYNCS.ARRIVE.TRANS64.RED.A0TR RZ, [UR21+0x68], R7 ;  /* 0x00006807ffff99a7 */ /* 0x0005e20008300415 */
[----:B------:R-:W-:Y:S01]  /*5290*/  SYNCS.ARRIVE.TRANS64.RED.A1T0 RZ, [UR37], RZ ;  /* 0x000000ffffff79a7 */ /* 0x000fe20008100425 */
[----:B------:R-:W-:Y:S05]  /*52a0*/  BRA.U UP1, `(.L_x_95) ;  /* 0xfffffff101647547 */ /* 0x000fea000b83ffff */
[----:B------:R-:W-:-:S04]  /*52b0*/  SHF.L.U32 R3, R15, 0x1f, RZ ;  /* 0x0000001f0f037819 */ /* 0x000fc800000006ff */
[----:B------:R-:W3:Y:S02]  /*52c0*/  SYNCS.PHASECHK.TRANS64.TRYWAIT P0, [UR21+0x70], R3 ;  /* 0x00007003ff0075a7 */ /* 0x000ee40008001115 */
[----:B---3--:R-:W-:Y:S05]  /*52d0*/  @!P0 BRA `(.L_x_96) ;  /* 0x0000007000c88947 */ /* 0x008fea0003800000 */
.L_x_184:
[----:B------:R-:W4:Y:S02]  /*52e0*/  SYNCS.PHASECHK.TRANS64.TRYWAIT P0, [UR21+0x78], R3 ;  /* 0x00007803ff0075a7 */ /* 0x000f240008001115 */
[----:B----4-:R-:W-:Y:S05]  /*52f0*/  @!P0 BRA `(.L_x_97) ;  /* 0x0000007000d88947 */ /* 0x010fea0003800000 */
.L_x_186:
[----:B------:R-:W4:Y:S02]  /*5300*/  SYNCS.PHASECHK.TRANS64.TRYWAIT P0, [UR21+0x80], R3 ;  /* 0x00008003ff0075a7 */ /* 0x000f240008001115 */
[----:B----4-:R-:W-:Y:S05]  /*5310*/  @!P0 BRA `(.L_x_98) ;  /* 0x0000007000e88947 */ /* 0x010fea0003800000 */
.L_x_188:
[----:B---3--:R-:W-:-:S07]  /*5320*/  MOV R0, UR21 ;  /* 0x0000001500007c02 */ /* 0x008fce0008000f00 */
.L_x_99:
[----:B---3--:R-:W-:-:S04]  /*5330*/  SHF.L.U32 R3, R15, 0x1f, RZ ;  /* 0x0000001f0f037819 */ /* 0x008fc800000006ff */
[----:B------:R3:W4:Y:S03]  /*5340*/  SYNCS.PHASECHK.TRANS64.TRYWAIT P0, [R0+URZ+0x88], R3 ;  /* 0x00008803000075a7 */ /* 0x00072600080011ff */
[----:B----4-:R-:W-:Y:S05]  /*5350*/  @!P0 NANOSLEEP.SYNCS 0x989680 ;  /* 0x009896800000895d */ /* 0x010fea0003900000 */
[----:B------:R-:W4:Y:S02]  /*5360*/  @!P0 SYNCS.PHASECHK.TRANS64 P0, [R0+URZ+0x88], R3 ;  /* 0x00008803000085a7 */ /* 0x000f2400080010ff */
[----:B-12-4-:R-:W-:Y:S05]  /*5370*/  @P0 EXIT ;  /* 0x000000000000094d */ /* 0x016fea0003800000 */
[----:B------:R-:W-:Y:S05]  /*5380*/  BRA `(.L_x_99) ;  /* 0xfffffffc00e87947 */ /* 0x000fea000383ffff */
.L_x_84:
[----:B------:R-:W-:-:S06]  /*5390*/  UISETP.GE.AND UP0, UPT, UR17, 0x4, UPT ;  /* 0x000000041100788c */ /* 0x000fcc000bf06270 */
[----:B------:R-:W-:-:S13]  /*53a0*/  PLOP3.LUT P0, PT, PT, PT, UP0, 0x80, 0x8 ;  /* 0x000000000008781c */ /* 0x000fda0003f0f008 */
[----:B------:R-:W-:Y:S05]  /*53b0*/  @!P0 EXIT ;  /* 0x000000000000894d */ /* 0x000fea0003800000 */
[----:B------:R-:W-:Y:S01]  /*53c0*/  BAR.SYNC.DEFER_BLOCKING 0x6, 0xa0 ;  /* 0x0182800000007b1d */ /* 0x000fe20000010000 */
[C---:B------:R-:W-:Y:S01]  /*53d0*/  IMAD.SHL.U32 R4, R172.reuse, 0x40, RZ ;  /* 0x00000040ac047824 */ /* 0x040fe200078e00ff */
[C---:B------:R-:W-:Y:S01]  /*53e0*/  LOP3.LUT R176, R172.reuse, 0x60, RZ, 0xc0, !PT ;  /* 0x00000060acb07812 */ /* 0x040fe200078ec0ff */
[C---:B------:R-:W-:Y:S01]  /*53f0*/  IMAD.SHL.U32 R137, R172.reuse, 0x8, RZ ;  /* 0x00000008ac897824 */ /* 0x040fe200078e00ff */
[C---:B------:R-:W-:Y:S01]  /*5400*/  LOP3.LUT R174, R172.reuse, 0x2, RZ, 0xc0, !PT ;  /* 0x00000002acae7812 */ /* 0x040fe200078ec0ff */
[----:B------:R-:W-:Y:S01]  /*5410*/  IMAD.U32 R69, R172, 0x10000, RZ ;  /* 0x00010000ac457824 */ /* 0x000fe200078e00ff */
[----:B------:R-:W-:Y:S02]  /*5420*/  UMOV UR44, 0x400 ;  /* 0x00000400002c7882 */ /* 0x000fe40000000000 */
[----:B------:R-:W1:Y:S01]  /*5430*/  LDC.64 R156, c[0x0][0x8b0] ;  /* 0x00022c00ff9c7b82 */ /* 0x000e620000000a00 */
[----:B------:R-:W-:Y:S01]  /*5440*/  ULEA UR44, UR45, UR44, 0x18 ;  /* 0x0000002c2d2c7291 */ /* 0x000fe2000f8ec0ff */
[----:B------:R-:W-:Y:S01]  /*5450*/  LOP3.LUT R6, R4, 0x180, RZ, 0xc0, !PT ;  /* 0x0000018004067812 */ /* 0x000fe200078ec0ff */
[----:B------:R-:W-:Y:S01]  /*5460*/  HFMA2 R164, -RZ, RZ, 0, 0 ;  /* 0x00000000ffa47431 */ /* 0x000fe200000001ff */
[----:B------:R-:W-:Y:S01]  /*5470*/  LOP3.LUT R172, R172, 0x4, RZ, 0xc0, !PT ;  /* 0x00000004acac7812 */ /* 0x000fe200078ec0ff */
[----:B------:R-:W-:Y:S01]  /*5480*/  UIADD3 UR4, UPT, UPT, UR44, 0x8200, URZ ;  /* 0x000082002c047890 */ /* 0x000fe2000fffe0ff */
[----:B------:R-:W-:Y:S01]  /*5490*/  LOP3.LUT R137, R6, 0x30, R137, 0xf8, !PT ;  /* 0x0000003006897812 */ /* 0x000fe200078ef889 */
[----:B------:R-:W-:Y:S01]  /*54a0*/  UIADD3 UR5, UPT, UPT, UR44, 0x200, URZ ;  /* 0x000002002c057890 */ /* 0x000fe2000fffe0ff */
[----:B------:R-:W2:Y:S01]  /*54b0*/  LDC.64 R138, c[0x0][0x8a8] ;  /* 0x00022a00ff8a7b82 */ /* 0x000ea20000000a00 */
[----:B------:R-:W-:Y:S01]  /*54c0*/  LOP3.LUT R69, R69, 0x600000, RZ, 0xc0, !PT ;  /* 0x0060000045457812 */ /* 0x000fe200078ec0ff */
[----:B------:R-:W-:Y:S01]  /*54d0*/  IMAD.MOV.U32 R68, RZ, RZ, RZ ;  /* 0x000000ffff447224 */ /* 0x000fe200078e00ff */
[----:B------:R-:W-:Y:S01]  /*54e0*/  LOP3.LUT R137, R137, 0x1e40, R4, 0xf8, !PT ;  /* 0x00001e4089897812 */ /* 0x000fe200078ef804 */
[----:B------:R-:W-:Y:S01]  /*54f0*/  IMAD.MOV.U32 R170, RZ, RZ, RZ ;  /* 0x000000ffffaa7224 */ /* 0x000fe200078e00ff */
[----:B------:R-:W-:Y:S01]  /*5500*/  CS2R R168, SRZ ;  /* 0x0000000000a87805 */ /* 0x000fe2000001ff00 */
[----:B------:R-:W-:Y:S01]  /*5510*/  IMAD.MOV.U32 R167, RZ, RZ, RZ ;  /* 0x000000ffffa77224 */ /* 0x000fe200078e00ff */
[----:B------:R-:W-:Y:S01]  /*5520*/  IADD3 R171, PT, PT, -R172, 0x2, RZ ;  /* 0x00000002acab7810 */ /* 0x000fe20007ffe1ff */
[----:B------:R-:W-:Y:S01]  /*5530*/  VIADD R173, R137, UR44 ;  /* 0x0000002c89ad7c36 */ /* 0x000fe20008000000 */
[----:B------:R-:W3:Y:S01]  /*5540*/  LDS R0, [UR44+0x130] ;  /* 0x0001302cff007984 */ /* 0x000ee20008000800 */
[----:B------:R-:W-:Y:S01]  /*5550*/  IADD3 R166, PT, PT, -R174, RZ, RZ ;  /* 0x000000ffaea67210 */ /* 0x000fe20007ffe1ff */
[----:B------:R-:W-:Y:S01]  /*5560*/  IMAD.U32 R177, RZ, RZ, UR5 ;  /* 0x00000005ffb17e24 */ /* 0x000fe2000f8e00ff */
[----:B------:R-:W-:Y:S01]  /*5570*/  MOV R175, UR4 ;  /* 0x0000000400af7c02 */ /* 0x000fe20008000f00 */
[----:B------:R-:W-:Y:S01]  /*5580*/  IMAD.MOV R165, RZ, RZ, -R172 ;  /* 0x000000ffffa57224 */ /* 0x000fe200078e0aac */
[----:B------:R-:W4:Y:S01]  /*5590*/  LDCU UR58, c[0x0][0x370] ;  /* 0x00006e00ff3a77ac */ /* 0x000f220008000800 */
[----:B------:R-:W-:Y:S01]  /*55a0*/  VIADD R173, R173, 0x200 ;  /* 0x00000200adad7836 */ /* 0x000fe20000000000 */
[----:B------:R-:W1:Y:S01]  /*55b0*/  LDCU.64 UR62, c[0x0][0x348] ;  /* 0x00006900ff3e77ac */ /* 0x000e620008000a00 */
[----:B------:R-:W1:Y:S01]  /*55c0*/  LDCU UR43, c[0x0][0xb0c] ;  /* 0x00016180ff2b77ac */ /* 0x000e620008000800 */
[----:B------:R-:W1:Y:S01]  /*55d0*/  LDCU UR39, c[0x0][0xb30] ;  /* 0x00016600ff2777ac */ /* 0x000e620008000800 */
[----:B------:R-:W1:Y:S01]  /*55e0*/  LDCU.64 UR56, c[0x0][0x888] ;  /* 0x00011100ff3877ac */ /* 0x000e620008000a00 */
[----:B------:R-:W1:Y:S01]  /*55f0*/  LDCU.64 UR40, c[0x0][0xb28] ;  /* 0x00016500ff2877ac */ /* 0x000e620008000a00 */
[----:B------:R-:W1:Y:S01]  /*5600*/  LDCU.64 UR60, c[0x0][0x890] ;  /* 0x00011200ff3c77ac */ /* 0x000e620008000a00 */
[----:B------:R-:W1:Y:S01]  /*5610*/  LDCU.128 UR52, c[0x0][0xb10] ;  /* 0x00016200ff3477ac */ /* 0x000e620008000c00 */
[----:B------:R-:W1:Y:S02]  /*5620*/  LDCU UR47, c[0x0][0x374] ;  /* 0x00006e80ff2f77ac */ /* 0x000e640008000800 */
[----:B-1234-:R-:W-:-:S07]  /*5630*/  IADD3 R69, PT, PT, R0, R69, RZ ;  /* 0x0000004500457210 */ /* 0x01efce0007ffe0ff */
.L_x_144:
[C---:B------:R-:W-:Y:S02]  /*5640*/  LEA R3, R164.reuse, UR44, 0x3 ;  /* 0x0000002ca4037c11 */ /* 0x040fe4000f8e18ff */
[----:B------:R-:W-:Y:S02]  /*5650*/  SHF.L.U32 R0, R169, 0x1f, RZ ;  /* 0x0000001fa9007819 */ /* 0x000fe400000006ff */
[----:B------:R-:W-:Y:S02]  /*5660*/  LEA R5, R164, UR44, 0x4 ;  /* 0x0000002ca4057c11 */ /* 0x000fe4000f8e20ff */
[----:B-1----:R-:W1:Y:S02]  /*5670*/  SYNCS.PHASECHK.TRANS64.TRYWAIT P0, [R3+URZ+0xa0], R0 ;  /* 0x0000a000030075a7 */ /* 0x002e6400080011ff */
[----:B-1----:R-:W-:Y:S05]  /*5680*/  @!P0 BRA `(.L_x_100) ;  /* 0x0000007000248947 */ /* 0x002fea0003800000 */
.L_x_189:
        /* <DEDUP_REMOVED lines=11> */
[----:B------:R-:W-:Y:S01]  /*5740*/  PLOP3.LUT P0, PT, PT, PT, UP1, 0x80, 0x8 ;  /* 0x000000000008781c */ /* 0x000fe20003f0f018 */
[----:B------:R-:W-:Y:S11]  /*5750*/  UP2UR UR46, UPR, URZ, 0x2 ;  /* 0x00000002ff2e7883 */ /* 0x000ff60008000000 */
[----:B------:R-:W-:Y:S01]  /*5760*/  @!UPT UIADD3 URZ, UPT, UPT, URZ, URZ, URZ ;  /* 0x000000fffffff290 */ /* 0x000fe2000fffe0ff */
[----:B-1----:R-:W-:Y:S02]  /*5770*/  @P0 SHF.R.U32.HI R0, RZ, 0x10, R5 ;  /* 0x00000010ff000819 */ /* 0x002fe40000011605 */
        /* <DEDUP_REMOVED lines=12> */
[----:B------:R-:W2:Y:S01]  /*5840*/  LDCU UR12, c[0x0][0xb20] ;  /* 0x00016400ff0c77ac */ /* 0x000ea20008000800 */
[----:B------:R-:W-:Y:S02]  /*5850*/  UIMAD.WIDE.U32 UR4, UR47, UR55, URZ ;  /* 0x000000372f0472a5 */ /* 0x000fe4000f8e00ff */
[----:B------:R-:W-:Y:S02]  /*5860*/  UIMAD.WIDE.U32 UR6, UR58, UR52, URZ ;  /* 0x000000343a0672a5 */ /* 0x000fe4000f8e00ff */
[----:B------:R-:W-:Y:S02]  /*5870*/  UISETP.NE.AND UP0, UPT, UR54, 0x1, UPT ;  /* 0x000000013600788c */ /* 0x000fe4000bf05270 */
[----:B------:R-:W-:Y:S02]  /*5880*/  UIMAD.WIDE.U32 UR8, UR37, UR55, URZ ;  /* 0x00000037250872a5 */ /* 0x000fe4000f8e00ff */
[----:B------:R-:W-:Y:S02]  /*5890*/  UIMAD.WIDE.U32 UR10, UR38, UR52, URZ ;  /* 0x00000034260a72a5 */ /* 0x000fe4000f8e00ff */
[----:B------:R-:W-:Y:S02]  /*58a0*/  UISETP.NE.AND UP1, UPT, UR43, 0x1, UPT ;  /* 0x000000012b00788c */ /* 0x000fe4000bf25270 */
[----:B------:R-:W-:Y:S01]  /*58b0*/  UISETP.NE.AND UP2, UPT, UR42, 0x1, UPT ;  /* 0x000000012a00788c */ /* 0x000fe2000bf45270 */
[----:B------:R-:W-:Y:S02]  /*58c0*/  UMOV UR4, UR5 ;  /* 0x0000000500047c82 */ /* 0x000fe40008000000 */
[----:B--2---:R-:W-:Y:S03]  /*58d0*/  USHF.R.U32.HI UR5, URZ, UR12, UR4 ;  /* 0x0000000cff057299 */ /* 0x004fe60008011604 */
[----:B------:R-:W-:Y:S02]  /*58e0*/  UMOV UR4, UR7 ;  /* 0x0000000700047c82 */ /* 0x000fe40008000000 */
[----:B------:R-:W-:Y:S02]  /*58f0*/  USHF.R.U32.HI UR7, URZ, UR53, UR4 ;  /* 0x00000035ff077299 */ /* 0x000fe40008011604 */
[----:B------:R-:W-:Y:S02]  /*5900*/  USEL UR4, UR47, UR5, !UP0 ;  /* 0x000000052f047287 */ /* 0x000fe4000c000000 */
[----:B------:R-:W-:Y:S01]  /*5910*/  USEL UR7, UR58, UR7, !UP1 ;  /* 0x000000073a077287 */ /* 0x000fe2000c800000 */
[----:B------:R-:W-:Y:S01]  /*5920*/  UMOV UR5, UR9 ;  /* 0x0000000900057c82 */ /* 0x000fe20008000000 */
[----:B------:R-:W-:Y:S02]  /*5930*/  UIMAD.WIDE.U32 UR8, UR4, UR40, URZ ;  /* 0x00000028040872a5 */ /* 0x000fe4000f8e00ff */
[----:B------:R-:W-:Y:S03]  /*5940*/  USHF.R.U32.HI UR6, URZ, UR12, UR5 ;  /* 0x0000000cff067299 */ /* 0x000fe60008011605 */
[----:B------:R-:W-:Y:S01]  /*5950*/  UMOV UR5, UR11 ;  /* 0x0000000b00057c82 */ /* 0x000fe20008000000 */
[----:B------:R-:W-:Y:S02]  /*5960*/  UIMAD.WIDE.U32 UR10, UR7, UR40, URZ ;  /* 0x00000028070a72a5 */ /* 0x000fe4000f8e00ff */
[----:B------:R-:W-:Y:S02]  /*5970*/  USHF.R.U32.HI UR12, URZ, UR53, UR5 ;  /* 0x00000035ff0c7299 */ /* 0x000fe40008011605 */
[----:B------:R-:W-:Y:S01]  /*5980*/  USEL UR6, UR37, UR6, !UP0 ;  /* 0x0000000625067287 */ /* 0x000fe2000c000000 */
[----:B------:R-:W-:Y:S02]  /*5990*/  UMOV UR5, UR9 ;  /* 0x0000000900057c82 */ /* 0x000fe40008000000 */
[----:B------:R-:W-:Y:S01]  /*59a0*/  UMOV UR10, UR11 ;  /* 0x0000000b000a7c82 */ /* 0x000fe20008000000 */
[----:B------:R-:W-:Y:S02]  /*59b0*/  @UP2 USHF.R.U32.HI UR4, URZ, UR41, UR5 ;  /* 0x00000029ff042299 */ /* 0x000fe40008011605 */
[----:B------:R-:W-:Y:S02]  /*59c0*/  @UP2 USHF.R.U32.HI UR7, URZ, UR41, UR10 ;  /* 0x00000029ff072299 */ /* 0x000fe4000801160a */
[----:B------:R-:W-:Y:S02]  /*59d0*/  UIMAD UR4, UR42, UR4, URZ ;  /* 0x000000042a0472a4 */ /* 0x000fe4000f8e02ff */
        /* <DEDUP_REMOVED lines=8> */
[----:B------:R-:W-:Y:S02]  /*5a60*/  USEL UR11, UR6, UR4, !UP2 ;  /* 0x00000004060b7287 */ /* 0x000fe4000d000000 */
[----:B------:R-:W-:Y:S02]  /*5a70*/  UIADD3 UR8, UPT, UPT, -UR5, URZ, URZ ;  /* 0x000000ff05087290 */ /* 0x000fe4000fffe1ff */
[----:B------:R-:W-:Y:S01]  /*5a80*/  UIADD3 UR10, UPT, UPT, -UR11, URZ, URZ ;  /* 0x000000ff0b0a7290 */ /* 0x000fe2000fffe1ff */
[----:B------:R-:W-:Y:S01]  /*5a90*/  @!UP0 UMOV UR4, UR9 ;  /* 0x0000000900048c82 */ /* 0x000fe20008000000 */
[----:B------:R-:W-:Y:S02]  /*5aa0*/  UIADD3 UR9, UPT, UPT, -UR6, URZ, URZ ;  /* 0x000000ff06097290 */ /* 0x000fe4000fffe1ff */
[----:B------:R-:W-:Y:S02]  /*5ab0*/  @!UP0 USHF.R.U32.HI UR4, URZ, UR41, UR4 ;  /* 0x00000029ff048299 */ /* 0x000fe40008011604 */
[----:B------:R-:W-:Y:S02]  /*5ac0*/  UIMAD UR10, UR42, UR10, UR6 ;  /* 0x0000000a2a0a72a4 */ /* 0x000fe4000f8e0206 */
[----:B------:R-:W-:Y:S04]  /*5ad0*/  @!UP0 USEL UR4, UR5, UR4, !UP2 ;  /* 0x0000000405048287 */ /* 0x000fe8000d000000 */
[----:B------:R-:W-:Y:S02]  /*5ae0*/  @!UP0 UIMAD UR10, UR7, UR10, UR4 ;  /* 0x0000000a070a82a4 */ /* 0x000fe4000f8e0204 */
[----:B------:R-:W-:Y:S02]  /*5af0*/  @!UP0 UIADD3 UR11, UPT, UPT, UR11, -UR4, URZ ;  /* 0x800000040b0b8290 */ /* 0x000fe4000fffe0ff */
[----:B------:R-:W-:Y:S02]  /*5b00*/  UIMAD UR7, UR43, UR8, UR38 ;  /* 0x000000082b0772a4 */ /* 0x000fe4000f8e0226 */
[----:B------:R-:W-:Y:S02]  /*5b10*/  @!UP0 UIMAD UR6, UR11, UR42, UR5 ;  /* 0x0000002a0b0682a4 */ /* 0x000fe4000f8e0205 */
[----:B------:R-:W-:Y:S01]  /*5b20*/  UIMAD UR4, UR54, UR9, UR37 ;  /* 0x00000009360472a4 */ /* 0x000fe2000f8e0225 */
[----:B------:R-:W-:Y:S02]  /*5b30*/  @!UP0 UMOV UR5, UR10 ;  /* 0x0000000a00058c82 */ /* 0x000fe40008000000 */
[----:B------:R-:W-:Y:S02]  /*5b40*/  UIMAD UR38, UR5, UR43, UR7 ;  /* 0x0000002b052672a4 */ /* 0x000fe4000f8e0207 */
[----:B------:R-:W-:Y:S11]  /*5b50*/  UIMAD UR37, UR6, UR54, UR4 ;  /* 0x00000036062572a4 */ /* 0x000ff6000f8e0204 */
[----:B------:R-:W-:Y:S01]  /*5b60*/  @!UPT UIADD3 URZ, UPT, UPT, URZ, URZ, URZ ;  /* 0x000000fffffff290 */ /* 0x000fe2000fffe0ff */
.L_x_101:
[----:B------:R-:W-:Y:S01]  /*5b70*/  UISETP.NE.AND UP0, UPT, UR39, 0x1, UPT ;  /* 0x000000012700788c */ /* 0x000fe2000bf05270 */
[----:B------:R-:W-:Y:S01]  /*5b80*/  R2UR UR11, R177 ;  /* 0x00000000b10b72ca */ /* 0x000fe200000e0000 */
[----:B------:R-:W-:Y:S01]  /*5b90*/  USHF.L.U32 UR50, UR16, 0x7, URZ ;  /* 0x0000000710327899 */ /* 0x000fe200080006ff */
[----:B------:R-:W-:Y:S01]  /*5ba0*/  IADD3 R164, PT, PT, R164, 0x1, RZ ;  /* 0x00000001a4a47810 */ /* 0x000fe20007ffe0ff */
[----:B------:R-:W-:Y:S07]  /*5bb0*/  USHF.L.U32 UR49, UR20, 0x8, URZ ;  /* 0x0000000814317899 */ /* 0x000fee00080006ff */
[----:B------:R-:W2:Y:S01]  /*5bc0*/  @!UP0 LDCU.128 UR12, c[0x0][0xb10] ;  /* 0x00016200ff0c87ac */ /* 0x000ea20008000c00 */
[----:B------:R-:W3:Y:S01]  /*5bd0*/  @!UP0 LDCU UR5, c[0x0][0xb0c] ;  /* 0x00016180ff0587ac */ /* 0x000ee20008000800 */
[----:B------:R-:W4:Y:S01]  /*5be0*/  @!UP0 LDCU UR10, c[0x0][0xb20] ;  /* 0x00016400ff0a87ac */ /* 0x000f220008000800 */
[----:B--2---:R-:W-:Y:S02]  /*5bf0*/  UIMAD.WIDE.U32 UR8, UR38, UR12, URZ ;  /* 0x0000000c260872a5 */ /* 0x004fe4000f8e00ff */
[----:B------:R-:W-:Y:S02]  /*5c00*/  UIMAD.WIDE.U32 UR6, UR37, UR15, URZ ;  /* 0x0000000f250672a5 */ /* 0x000fe4000f8e00ff */
[----:B------:R-:W-:Y:S03]  /*5c10*/  @!UP0 UISETP.NE.AND UP1, UPT, UR14, 0x1, UPT ;  /* 0x000000010e00888c */ /* 0x000fe6000bf25270 */
[----:B------:R-:W-:Y:S01]  /*5c20*/  @!UP0 UMOV UR4, UR9 ;  /* 0x0000000900048c82 */ /* 0x000fe20008000000 */
[----:B---3--:R-:W-:Y:S02]  /*5c30*/  @!UP0 UISETP.NE.AND UP2, UPT, UR5, 0x1, UPT ;  /* 0x000000010500888c */ /* 0x008fe4000bf45270 */
[----:B------:R-:W-:Y:S01]  /*5c40*/  @!UP0 USHF.R.U32.HI UR4, URZ, UR13, UR4 ;  /* 0x0000000dff048299 */ /* 0x000fe20008011604 */
[----:B------:R-:W-:Y:S02]  /*5c50*/  @!UP0 UMOV UR6, UR7 ;  /* 0x0000000700068c82 */ /* 0x000fe40008000000 */
[----:B----4-:R-:W-:Y:S02]  /*5c60*/  @!UP0 USHF.R.U32.HI UR6, URZ, UR10, UR6 ;  /* 0x0000000aff068299 */ /* 0x010fe40008011606 */
[----:B------:R-:W-:Y:S02]  /*5c70*/  @!UP0 USEL UR7, UR38, UR4, !UP2 ;  /* 0x0000000426078287 */ /* 0x000fe4000d000000 */
[----:B------:R-:W-:Y:S04]  /*5c80*/  @!UP0 USEL UR6, UR37, UR6, !UP1 ;  /* 0x0000000625068287 */ /* 0x000fe8000c800000 */
[----:B------:R-:W-:Y:S02]  /*5c90*/  @!UP0 UIADD3 UR4, UPT, UPT, -UR7, UR6, URZ ;  /* 0x0000000607048290 */ /* 0x000fe4000fffe1ff */
[----:B------:R-:W-:Y:S02]  /*5ca0*/  @!UP0 UIADD3 UR6, UPT, UPT, UR7, -UR6, URZ ;  /* 0x8000000607068290 */ /* 0x000fe4000fffe0ff */
[----:B------:R-:W-:Y:S02]  /*5cb0*/  @!UP0 UIMAD UR38, UR4, UR5, UR38 ;  /* 0x00000005042682a4 */ /* 0x000fe4000f8e0226 */
[----:B------:R-:W-:Y:S02]  /*5cc0*/  @!UP0 UIMAD UR37, UR6, UR14, UR37 ;  /* 0x0000000e062582a4 */ /* 0x000fe4000f8e0225 */
[----:B------:R-:W-:Y:S09]  /*5cd0*/  ULOP3.LUT UP0, URZ, UR11, 0x1b0, URZ, 0xc0, !UPT ;  /* 0x000001b00bff7892 */ /* 0x000ff2000f80c0ff */
[----:B------:R-:W-:Y:S05]  /*5ce0*/  BRA.U !UP0, `(.L_x_102) ;  /* 0x0000000108407547 */ /* 0x000fea000b800000 */
[----:B------:R-:W2:Y:S01]  /*5cf0*/  LDCU.64 UR8, c[0x4][0x88] ;  /* 0x01001100ff0877ac */ /* 0x000ea20008000a00 */
[----:B------:R-:W-:Y:S01]  /*5d00*/  MOV R3, 0x0 ;  /* 0x0000000000037802 */ /* 0x000fe20000000f00 */
[----:B------:R-:W-:Y:S02]  /*5d10*/  HFMA2 R12, -RZ, RZ, 0, 5.9604644775390625e-08 ;  /* 0x00000001ff0c7431 */ /* 0x000fe400000001ff */
[----:B------:R-:W-:Y:S02]  /*5d20*/  IMAD.MOV.U32 R8, RZ, RZ, 0x70 ;  /* 0x00000070ff087424 */ /* 0x000fe400078e00ff */
[----:B------:R-:W-:Y:S01]  /*5d30*/  IMAD.MOV.U32 R13, RZ, RZ, RZ ;  /* 0x000000ffff0d7224 */ /* 0x000fe200078e00ff */
[----:B------:R-:W3:Y:S01]  /*5d40*/  LDCU.64 UR6, c[0x4][0x90] ;  /* 0x01001200ff0677ac */ /* 0x000ee20008000a00 */
[----:B------:R-:W4:Y:S01]  /*5d50*/  LDC.64 R2, c[0x4][R3] ;  /* 0x0100000003027b82 */ /* 0x000f220000000a00 */
[----:B------:R-:W1:Y:S01]  /*5d60*/  LDCU.64 UR4, c[0x4][0x8] ;  /* 0x01000100ff0477ac */ /* 0x000e620008000a00 */
[----:B--2---:R-:W-:Y:S01]  /*5d70*/  MOV R5, UR9 ;  /* 0x0000000900057c02 */ /* 0x004fe20008000f00 */
[----:B------:R-:W-:Y:S01]  /*5d80*/  IMAD.U32 R4, RZ, RZ, UR8 ;  /* 0x00000008ff047e24 */ /* 0x000fe2000f8e00ff */
[----:B---3--:R-:W-:Y:S01]  /*5d90*/  MOV R7, UR7 ;  /* 0x0000000700077c02 */ /* 0x008fe20008000f00 */
[----:B------:R-:W-:Y:S01]  /*5da0*/  IMAD.U32 R6, RZ, RZ, UR6 ;  /* 0x00000006ff067e24 */ /* 0x000fe2000f8e00ff */
[----:B-1----:R-:W-:Y:S01]  /*5db0*/  MOV R11, UR5 ;  /* 0x00000005000b7c02 */ /* 0x002fe20008000f00 */
[----:B------:R-:W-:Y:S02]  /*5dc0*/  IMAD.U32 R10, RZ, RZ, UR4 ;  /* 0x00000004ff0a7e24 */ /* 0x000fe4000f8e00ff */
[----:B------:R-:W-:Y:S07]  /*5dd0*/  LEPC R20, `(.L_x_102) ;  /* 0x000000001014794e */ /* 0x000fee0000000000 */
[----:B----45:R-:W-:Y:S05]  /*5de0*/  CALL.ABS.NOINC R2 ;  /* 0x0000000002007343 */ /* 0x030fea0003c00000 */
.L_x_102:
[----:B------:R-:W-:Y:S01]  /*5df0*/  LOP3.LUT P0, RZ, R175, 0x1b0, RZ, 0xc0, !PT ;  /* 0x000001b0afff7812 */ /* 0x000fe2000780c0ff */
[----:B------:R-:W-:Y:S11]  /*5e00*/  BSSY.RECONVERGENT B6, `(.L_x_103) ;  /* 0x0000013000067945 */ /* 0x000ff60003800200 */
[----:B------:R-:W-:Y:S01]  /*5e10*/  @!UPT UIADD3 URZ, UPT, UPT, URZ, URZ, URZ ;  /* 0x000000fffffff290 */ /* 0x000fe2000fffe0ff */
[----:B------:R-:W-:Y:S05]  /*5e20*/  @!P0 BRA `(.L_x_104) ;  /* 0x0000000000408947 */ /* 0x000fea0003800000 */
        /* <DEDUP_REMOVED lines=16> */
.L_x_104:
[----:B------:R-:W-:Y:S05]  /*5f30*/  BSYNC.RECONVERGENT B6 ;  /* 0x0000000000067941 */ /* 0x000fea0003800200 */
.L_x_103:
[----:B------:R-:W-:Y:S01]  /*5f40*/  R2UR UR4, R162 ;  /* 0x00000000a20472ca */ /* 0x000fe200000e0000 */
[----:B------:R-:W-:Y:S01]  /*5f50*/  UISETP.NE.U32.AND UP0, UPT, UR60, URZ, UPT ;  /* 0x000000ff3c00728c */ /* 0x000fe2000bf05070 */
[----:B------:R-:W-:Y:S02]  /*5f60*/  ISETP.NE.U32.AND P4, PT, R156, RZ, PT ;  /* 0x000000ff9c00720c */ /* 0x000fe40003f85070 */
[----:B------:R-:W-:Y:S01]  /*5f70*/  ISETP.NE.U32.AND P2, PT, RZ, UR56, PT ;  /* 0x00000038ff007c0c */ /* 0x000fe2000bf45070 */
[----:B------:R-:W-:Y:S01]  /*5f80*/  UISETP.NE.AND.EX UP1, UPT, UR61, URZ, UPT, UP0 ;  /* 0x000000ff3d00728c */ /* 0x000fe2000bf25300 */
[----:B------:R-:W-:Y:S01]  /*5f90*/  ISETP.NE.AND.EX P4, PT, R157, RZ, PT, P4 ;  /* 0x000000ff9d00720c */ /* 0x000fe20003f85340 */
[----:B------:R-:W-:Y:S01]  /*5fa0*/  UPLOP3.LUT UP0, UPT, UPT, UPT, UPT, 0x40, 0x4 ;  /* 0x000000000004789c */ /* 0x000fe20003f0e870 */
[----:B------:R-:W-:Y:S05]  /*5fb0*/  ISETP.NE.AND.EX P2, PT, RZ, UR57, PT, P2 ;  /* 0x00000039ff007c0c */ /* 0x000fea000bf45320 */
[----:B------:R-:W-:Y:S06]  /*5fc0*/  UISETP.NE.AND UP2, UPT, UR4, URZ, UPT ;  /* 0x000000ff0400728c */ /* 0x000fec000bf45270 */
[----:B------:R-:W-:Y:S05]  /*5fd0*/  PLOP3.LUT P1, PT, PT, PT, UP2, 0x80, 0x8 ;  /* 0x000000000008781c */ /* 0x000fea0003f2f028 */
[----:B------:R-:W-:Y:S06]  /*5fe0*/  @UP2 UPLOP3.LUT UP0, UPT, UPT, UPT, UP1, 0x80, 0x8 ;  /* 0x000000000008289c */ /* 0x000fec0003f0f010 */
[----:B------:R-:W-:Y:S01]  /*5ff0*/  PLOP3.LUT P0, PT, PT, PT, UP0, 0x80, 0x8 ;  /* 0x000000000008781c */ /* 0x000fe20003f0f008 */
[----:B------:R-:W-:Y:S01]  /*6000*/  @!UPT UIADD3 URZ, UPT, UPT, URZ, URZ, URZ ;  /* 0x000000fffffff290 */ /* 0x000fe2000fffe0ff */
[----:B------:R-:W-:Y:S11]  /*6010*/  BRA.U !UP1, `(.L_x_105) ;  /* 0x00000001093c7547 */ /* 0x000ff6000b800000 */
[----:B------:R-:W-:Y:S01]  /*6020*/  UISETP.NE.U32.AND UP0, UPT, UR56, URZ, UPT ;  /* 0x000000ff3800728c */ /* 0x000fe2000bf05070 */
[----:B-1----:R-:W-:Y:S01]  /*6030*/  HFMA2 R0, -RZ, RZ, 0, 5.9604644775390625e-08 ;  /* 0x00000001ff007431 */ /* 0x002fe200000001ff */
[----:B------:R-:W1:Y:S01]  /*6040*/  LDCU.64 UR8, c[0x0][0x358] ;  /* 0x00006b00ff0877ac */ /* 0x000e620008000a00 */
[----:B------:R-:W-:Y:S01]  /*6050*/  IMAD.MOV.U32 R158, RZ, RZ, 0x1 ;  /* 0x00000001ff9e7424 */ /* 0x000fe200078e00ff */
[----:B------:R-:W-:Y:S06]  /*6060*/  UISETP.NE.AND.EX UP0, UPT, UR57, URZ, UPT, UP0 ;  /* 0x000000ff3900728c */ /* 0x000fec000bf05300 */
[----:B------:R-:W-:Y:S05]  /*6070*/  PLOP3.LUT P3, PT, PT, PT, UP0, 0x80, 0x8 ;  /* 0x000000000008781c */ /* 0x000fea0003f6f008 */
[----:B------:R-:W2:Y:S01]  /*6080*/  @UP0 LDCU.64 UR4, c[0x0][0x888] ;  /* 0x00011100ff0407ac */ /* 0x000ea20008000a00 */
[----:B------:R-:W-:Y:S07]  /*6090*/  @UP0 UIMAD UR6, UR36, UR60, URZ ;  /* 0x0000003c240602a4 */ /* 0x000fee000f8e02ff */
[----:B------:R-:W-:Y:S01]  /*60a0*/  @!P3 PRMT R158, R0, 0x7610, R158 ;  /* 0x00007610009eb816 */ /* 0x000fe2000000009e */
[----:B--2---:R-:W-:Y:S06]  /*60b0*/  @UP0 UIMAD.WIDE UR4, UR6, 0x4, UR4 ;  /* 0x00000004060408a5 */ /* 0x004fec000f8e0204 */
[----:B------:R-:W-:Y:S01]  /*60c0*/  IMAD.U32 R2, RZ, RZ, UR4 ;  /* 0x00000004ff027e24 */ /* 0x000fe2000f8e00ff */
[----:B------:R-:W-:Y:S04]  /*60d0*/  MOV R3, UR5 ;  /* 0x0000000500037c02 */ /* 0x000fe80008000f00 */
[----:B------:R-:W2:Y:S01]  /*60e0*/  @!UP0 LDCU UR4, c[0x0][0x880] ;  /* 0x00011000ff0487ac */ /* 0x000ea20008000800 */
[----:B-1---5:R3:W5:Y:S02]  /*60f0*/  @P3 LDG.E R73, desc[UR8][R2.64] ;  /* 0x0000000802493981 */ /* 0x022764000c1e1900 */
[----:B--23--:R-:W-:Y:S02]  /*6100*/  @!P3 IMAD.U32 R73, RZ, RZ, UR4 ;  /* 0x00000004ff49be24 */ /* 0x00cfe4000f8e00ff */
.L_x_105:
[----:B------:R-:W-:Y:S05]  /*6110*/  @!P4 BRA `(.L_x_106) ;  /* 0x000000000024c947 */ /* 0x000fea0003800000 */
[----:B------:R-:W-:Y:S01]  /*6120*/  ISETP.NE.U32.AND P3, PT, R138, RZ, PT ;  /* 0x000000ff8a00720c */ /* 0x000fe20003f65070 */
[----:B------:R-:W2:Y:S03]  /*6130*/  LDCU.64 UR4, c[0x0][0x358] ;  /* 0x00006b00ff0477ac */ /* 0x000ea60008000a00 */
[----:B------:R-:W-:Y:S11]  /*6140*/  ISETP.NE.AND.EX P3, PT, R139, RZ, PT, P3 ;  /* 0x000000ff8b00720c */ /* 0x000ff60003f65330 */
[----:B------:R-:W-:Y:S02]  /*6150*/  @!UPT UIADD3 URZ, UPT, UPT, URZ, URZ, URZ ;  /* 0x000000fffffff290 */ /* 0x000fe4000fffe0ff */
[----:B------:R-:W3:Y:S01]  /*6160*/  @P3 LDC.64 R2, c[0x0][0x8a8] ;  /* 0x00022a00ff023b82 */ /* 0x000ee20000000a00 */
[----:B-1----:R-:W-:Y:S04]  /*6170*/  @P3 IMAD R0, R156, UR36, RZ ;  /* 0x000000249c003c24 */ /* 0x002fe8000f8e02ff */
[----:B---3--:R-:W-:Y:S05]  /*6180*/  @P3 IMAD.WIDE R2, R0, 0x4, R2 ;  /* 0x0000000400023825 */ /* 0x008fea00078e0202 */
[----:B--2--5:R2:W5:Y:S02]  /*6190*/  @P3 LDG.E R70, desc[UR4][R2.64] ;  /* 0x0000000402463981 */ /* 0x024564000c1e1900 */
[----:B--2---:R-:W3:Y:S02]  /*61a0*/  @!P3 LDC R70, c[0x0][0x8a0] ;  /* 0x00022800ff46bb82 */ /* 0x004ee40000000800 */
.L_x_106:
[----:B-----5:R-:W-:Y:S01]  /*61b0*/  FSETP.NEU.AND P4, PT, R73, RZ, PT ;  /* 0x000000ff4900720b */ /* 0x020fe20003f8d000 */
[----:B------:R-:W-:Y:S01]  /*61c0*/  BSSY B1, `(.L_x_107) ;  /* 0x0000047000017945 */ /* 0x000fe20003800000 */
[----:B------:R-:W-:Y:S01]  /*61d0*/  SEL R5, RZ, 0xffffffff, P2 ;  /* 0xffffffffff057807 */ /* 0x000fe20001000000 */
[----:B------:R-:W-:Y:S01]  /*61e0*/  IMAD.MOV.U32 R181, RZ, RZ, 0x1 ;  /* 0x00000001ffb57424 */ /* 0x000fe200078e00ff */
[----:B------:R-:W-:Y:S01]  /*61f0*/  LOP3.LUT P3, RZ, R158, 0xff, RZ, 0xc0, !PT ;  /* 0x000000ff9eff7812 */ /* 0x000fe2000786c0ff */
[----:B------:R-:W-:Y:S01]  /*6200*/  IMAD R71, R68, 0x100, R69 ;  /* 0x0000010044477824 */ /* 0x000fe200078e0245 */
[----:B-1----:R-:W-:Y:S02]  /*6210*/  @P1 SEL R0, RZ, 0xffffffff, P4 ;  /* 0xffffffffff001807 */ /* 0x002fe40002000000 */
[----:B------:R-:W-:Y:S02]  /*6220*/  CS2R R154, SRZ ;  /* 0x00000000009a7805 */ /* 0x000fe4000001ff00 */
[----:B------:R-:W-:Y:S02]  /*6230*/  LEA R3, R168, UR44, 0x3 ;  /* 0x0000002ca8037c11 */ /* 0x000fe4000f8e18ff */
[----:B------:R-:W-:Y:S02]  /*6240*/  CS2R R152, SRZ ;  /* 0x0000000000987805 */ /* 0x000fe4000001ff00 */
[----:B------:R-:W-:Y:S02]  /*6250*/  @P0 SEL R0, R5, R0, !P3 ;  /* 0x0000000005000207 */ /* 0x000fe40005800000 */
[----:B------:R-:W-:Y:S02]  /*6260*/  CS2R R150, SRZ ;  /* 0x0000000000967805 */ /* 0x000fe4000001ff00 */
[----:B------:R-:W-:Y:S02]  /*6270*/  LEA R163, R68, UR44, 0x3 ;  /* 0x0000002c44a37c11 */ /* 0x000fe4000f8e18ff */
[----:B------:R-:W-:Y:S02]  /*6280*/  CS2R R148, SRZ ;  /* 0x0000000000947805 */ /* 0x000fe4000001ff00 */
[----:B------:R-:W-:Y:S02]  /*6290*/  @P1 LOP3.LUT R0, R0, 0x1, RZ, 0xc0, !PT ;  /* 0x0000000100001812 */ /* 0x000fe400078ec0ff */
[----:B------:R-:W-:Y:S02]  /*62a0*/  CS2R R146, SRZ ;  /* 0x0000000000927805 */ /* 0x000fe4000001ff00 */
[----:B------:R-:W-:Y:S02]  /*62b0*/  SHF.L.U32 R2, R170, 0x1f, RZ ;  /* 0x0000001faa027819 */ /* 0x000fe400000006ff */
[----:B------:R-:W-:Y:S02]  /*62c0*/  CS2R R144, SRZ ;  /* 0x0000000000907805 */ /* 0x000fe4000001ff00 */
[----:B------:R-:W-:Y:S02]  /*62d0*/  ISETP.NE.U32.OR P6, PT, R0, 0x1, !P1 ;  /* 0x000000010000780c */ /* 0x000fe40004fc5470 */
[----:B------:R-:W-:Y:S02]  /*62e0*/  CS2R R142, SRZ ;  /* 0x00000000008e7805 */ /* 0x000fe4000001ff00 */
[----:B------:R-:W-:Y:S02]  /*62f0*/  PLOP3.LUT P2, PT, PT, PT, UP1, 0x80, 0x8 ;  /* 0x000000000008781c */ /* 0x000fe40003f4f018 */
[----:B------:R-:W-:Y:S02]  /*6300*/  CS2R R140, SRZ ;  /* 0x00000000008c7805 */ /* 0x000fe4000001ff00 */
[----:B------:R-:W-:Y:S02]  /*6310*/  SEL R0, RZ, 0xffffffff, P4 ;  /* 0xffffffffff007807 */ /* 0x000fe40002000000 */
[----:B------:R-:W-:Y:S03]  /*6320*/  P2R R189, PR, RZ, 0x40 ;  /* 0x00000040ffbd7803 */ /* 0x000fe60000000000 */
[----:B------:R-:W-:Y:S04]  /*6330*/  @P6 SHF.L.U32 R4, R167, 0x1f, RZ ;  /* 0x0000001fa7046819 */ /* 0x000fe800000006ff */
[----:B------:R-:W-:Y:S01]  /*6340*/  @P2 SEL R0, R5, R0, !P3 ;  /* 0x0000000005002207 */ /* 0x000fe20005800000 */
[----:B------:R-:W1:Y:S03]  /*6350*/  @P6 SYNCS.PHASECHK.TRANS64.TRYWAIT P1, [R3+URZ+0x50], R4 ;  /* 0x00005004030065a7 */ /* 0x000e6600080211ff */
[----:B------:R-:W-:Y:S04]  /*6360*/  LOP3.LUT R0, R0, 0x1, RZ, 0xc0, !PT ;  /* 0x0000000100007812 */ /* 0x000fe800078ec0ff */
[----:B------:R-:W-:Y:S04]  /*6370*/  ISETP.NE.U32.AND P5, PT, R0, 0x1, PT ;  /* 0x000000010000780c */ /* 0x000fe80003fa5070 */
[----:B------:R-:W-:Y:S01]  /*6380*/  P2R R182, PR, RZ, 0x20 ;  /* 0x00000020ffb67803 */ /* 0x000fe20000000000 */
[----:B------:R2:W4:Y:S01]  /*6390*/  SYNCS.PHASECHK.TRANS64.TRYWAIT P0, [R163+URZ+0xc0], R2 ;  /* 0x0000c002a30075a7 */ /* 0x00052200080011ff */
[----:B-1----:R-:W-:Y:S01]  /*63a0*/  @P6 SEL R181, RZ, 0x1, !P1 ;  /* 0x00000001ffb56807 */ /* 0x002fe20004800000 */
[----:B--2---:R-:W-:Y:S06]  /*63b0*/  @!P6 BRA `(.L_x_108) ;  /* 0x00000000009ce947 */ /* 0x004fec0003800000 */
[----:B------:R-:W-:Y:S01]  /*63c0*/  @P5 IMAD R7, R168, 0x2000, R173 ;  /* 0x00002000a8075824 */ /* 0x000fe200078e02ad */
[----:B------:R-:W-:Y:S01]  /*63d0*/  ISETP.NE.AND P1, PT, R181, RZ, PT ;  /* 0x000000ffb500720c */ /* 0x000fe20003f25270 */
[----:B------:R-:W-:Y:S01]  /*63e0*/  BSSY B0, `(.L_x_109) ;  /* 0x0000010000007945 */ /* 0x000fe20003800000 */
[----:B------:R-:W-:Y:S01]  /*63f0*/  CS2R R142, SRZ ;  /* 0x00000000008e7805 */ /* 0x000fe2000001ff00 */
[--C-:B------:R-:W-:Y:S01]  /*6400*/  @P5 IMAD R6, R174, -0x10, R7.reuse ;  /* 0xfffffff0ae065824 */ /* 0x100fe200078e0207 */
[----:B------:R-:W-:Y:S01]  /*6410*/  CS2R R140, SRZ ;  /* 0x00000000008c7805 */ /* 0x000fe2000001ff00 */
[----:B------:R-:W-:Y:S01]  /*6420*/  @P5 IMAD R5, R172, -0x10, R7 ;  /* 0xfffffff0ac055824 */ /* 0x000fe200078e0207 */
[----:B------:R-:W-:Y:S01]  /*6430*/  CS2R R150, SRZ ;  /* 0x0000000000967805 */ /* 0x000fe2000001ff00 */
[----:B------:R-:W-:Y:S01]  /*6440*/  @P5 IMAD R4, R171, 0x10, R6 ;  /* 0x00000010ab045824 */ /* 0x000fe200078e0206 */
[----:B------:R-:W-:Y:S02]  /*6450*/  CS2R R148, SRZ ;  /* 0x0000000000947805 */ /* 0x000fe4000001ff00 */
[----:B------:R-:W-:Y:S02]  /*6460*/  CS2R R146, SRZ ;  /* 0x0000000000927805 */ /* 0x000fe4000001ff00 */
[----:B------:R-:W-:Y:S02]  /*6470*/  CS2R R144, SRZ ;  /* 0x0000000000907805 */ /* 0x000fe4000001ff00 */
[----:B------:R-:W-:Y:S02]  /*6480*/  CS2R R154, SRZ ;  /* 0x00000000009a7805 */ /* 0x000fe4000001ff00 */
[----:B------:R-:W-:Y:S01]  /*6490*/  CS2R R152, SRZ ;  /* 0x0000000000987805 */ /* 0x000fe2000001ff00 */
[----:B------:R-:W-:Y:S06]  /*64a0*/  @P1 BRA `(.L_x_110) ;  /* 0x00000000000c1947 */ /* 0x000fec0003800000 */
[----:B------:R-:W-:Y:S04]  /*64b0*/  SHF.L.U32 R0, R167, 0x1f, RZ ;  /* 0x0000001fa7007819 */ /* 0x000fe800000006ff */
[----:B------:R-:W1:Y:S02]  /*64c0*/  SYNCS.PHASECHK.TRANS64.TRYWAIT P1, [R3+URZ+0x50], R0 ;  /* 0x00005000030075a7 */ /* 0x000e6400080211ff */
[----:B-1----:R-:W-:Y:S05]  /*64d0*/  @!P1 BRA `(.L_x_111) ;  /* 0x0000006000a49947 */ /* 0x002fea0003800000 */
.L_x_110:
[----:B------:R-:W-:Y:S05]  /*64e0*/  BSYNC B0 ;  /* 0x0000000000007941 */ /* 0x000fea0003800000 */
.L_x_109:
[----:B------:R-:W-:Y:S01]  /*64f0*/  ISETP.NE.AND P1, PT, R182, RZ, PT ;  /* 0x000000ffb600720c */ /* 0x000fe20003f25270 */
[----:B-1----:R-:W-:Y:S02]  /*6500*/  VIADD R3, R3, 0x70 ;  /* 0x0000007003037836 */ /* 0x002fe40000000000 */
[----:B------:R-:W-:Y:S02]  /*6510*/  IMAD.U32 R0, RZ, RZ, UR45 ;  /* 0x0000002dff007e24 */ /* 0x000fe4000f8e00ff */
[----:B------:R-:W-:Y:S03]  /*6520*/  VIADD R168, R168, 0x1 ;  /* 0x00000001a8a87836 */ /* 0x000fe60000000000 */
[----:B------:R-:W-:Y:S05]  /*6530*/  PRMT R0, R0, 0x654, R3 ;  /* 0x0000065400007816 */ /* 0x000fea0000000003 */
[----:B------:R1:W2:Y:S04]  /*6540*/  @P1 LDS.128 R140, [R7] ;  /* 0x00000000078c1984 */ /* 0x0002a80000000c00 */
[----:B------:R1:W1:Y:S04]  /*6550*/  @P1 LDS.128 R148, [R5+0x20] ;  /* 0x0000200005941984 */ /* 0x0002680000000c00 */
[----:B------:R1:W1:Y:S04]  /*6560*/  @P1 LDS.128 R144, [R6+0x10] ;  /* 0x0000100006901984 */ /* 0x0002680000000c00 */
[----:B------:R1:W1:Y:S01]  /*6570*/  @P1 LDS.128 R152, [R4+0x10] ;  /* 0x0000100004981984 */ /* 0x0002620000000c00 */
[C---:B------:R-:W-:Y:S01]  /*6580*/  ISETP.NE.AND P1, PT, R168.reuse, 0x4, PT ;  /* 0x00000004a800780c */ /* 0x040fe20003f25270 */
[----:B------:R-:W-:Y:S01]  /*6590*/  @!PT LDS RZ, [RZ] ;  /* 0x00000000fffff984 */ /* 0x000fe20000000800 */
[----:B------:R-:W-:Y:S01]  /*65a0*/  @!PT LDS RZ, [RZ] ;  /* 0x00000000fffff984 */ /* 0x000fe20000000800 */
[----:B------:R-:W-:Y:S01]  /*65b0*/  @!PT LDS RZ, [RZ] ;  /* 0x00000000fffff984 */ /* 0x000fe20000000800 */
[----:B------:R-:W-:Y:S01]  /*65c0*/  @!PT LDS RZ, [RZ] ;  /* 0x00000000fffff984 */ /* 0x000fe20000000800 */
[----:B------:R5:W-:Y:S06]  /*65d0*/  MEMBAR.ALL.CTA ;  /* 0x0000000000007992 */ /* 0x000bec0000008000 */
[----:B-----5:R-:W5:Y:S01]  /*65e0*/  FENCE.VIEW.ASYNC.S ;  /* 0x00000000000073c6 */ /* 0x020f620000000000 */
[----:B------:R-:W-:Y:S01]  /*65f0*/  SEL R168, R168, RZ, P1 ;  /* 0x000000ffa8a87207 */ /* 0x000fe20000800000 */
[----:B-----5:R5:W-:Y:S02]  /*6600*/  SYNCS.ARRIVE.TRANS64.RED.A1T0 RZ, [R0+URZ], RZ ;  /* 0x000000ff00ff79a7 */ /* 0x020be400081004ff */
[----:B-----5:R-:W-:Y:S04]  /*6610*/  SEL R0, RZ, 0x1, P1 ;  /* 0x00000001ff007807 */ /* 0x020fe80000800000 */
[----:B--2---:R-:W-:Y:S02]  /*6620*/  LOP3.LUT R167, R167, R0, RZ, 0x3c, !PT ;  /* 0x00000000a7a77212 */ /* 0x004fe400078e3cff */
.L_x_108:
[----:B------:R-:W-:Y:S05]  /*6630*/  BSYNC B1 ;  /* 0x0000000000017941 */ /* 0x000fea0003800000 */
.L_x_107:
[----:B------:R-:W-:Y:S04]  /*6640*/  SHF.R.U32.HI R0, RZ, 0x15, R71 ;  /* 0x00000015ff007819 */ /* 0x000fe80000011647 */
[----:B------:R-:W-:Y:S01]  /*6650*/  LOP3.LUT P1, RZ, R0, 0x3, R159, 0x48, !PT ;  /* 0x0000000300ff7812 */ /* 0x000fe2000782489f */
[----:B------:R-:W-:Y:S01]  /*6660*/  @!UPT UIADD3 URZ, UPT, UPT, URZ, URZ, URZ ;  /* 0x000000fffffff290 */ /* 0x000fe2000fffe0ff */
[----:B----4-:R-:W-:Y:S11]  /*6670*/  @P0 BRA `(.L_x_112) ;  /* 0x0000000000080947 */ /* 0x010ff60003800000 */
[----:B------:R-:W2:Y:S02]  /*6680*/  SYNCS.PHASECHK.TRANS64.TRYWAIT P0, [R163+URZ+0xc0], R2 ;  /* 0x0000c002a30075a7 */ /* 0x000ea400080011ff */
[----:B--2---:R-:W-:Y:S05]  /*6690*/  @!P0 BRA `(.L_x_113) ;  /* 0x0000006000488947 */ /* 0x004fea0003800000 */
.L_x_112:
[----:B------:R-:W-:Y:S04]  /*66a0*/  BSSY.RECONVERGENT B6, `(.L_x_114) ;  /* 0x0000012000067945 */ /* 0x000fe80003800200 */
[----:B------:R-:W-:Y:S05]  /*66b0*/  @!P1 BRA `(.L_x_115) ;  /* 0x0000000000409947 */ /* 0x000fea0003800000 */
[----:B------:R-:W1:Y:S01]  /*66c0*/  LDCU.64 UR8, c[0x4][0x78] ;  /* 0x01000f00ff0877ac */ /* 0x000e620008000a00 */
[----:B------:R-:W-:Y:S01]  /*66d0*/  MOV R3, 0x0 ;  /* 0x0000000000037802 */ /* 0x000fe20000000f00 */
[----:B------:R-:W-:Y:S02]  /*66e0*/  HFMA2 R12, -RZ, RZ, 0, 5.9604644775390625e-08 ;  /* 0x00000001ff0c7431 */ /* 0x000fe400000001ff */
[----:B------:R-:W-:Y:S02]  /*66f0*/  IMAD.MOV.U32 R8, RZ, RZ, 0x192 ;  /* 0x00000192ff087424 */ /* 0x000fe400078e00ff */
[----:B------:R-:W-:Y:S01]  /*6700*/  IMAD.MOV.U32 R13, RZ, RZ, RZ ;  /* 0x000000ffff0d7224 */ /* 0x000fe200078e00ff */
[----:B------:R-:W4:Y:S01]  /*6710*/  LDCU.64 UR6, c[0x4][0x80] ;  /* 0x01001000ff0677ac */ /* 0x000f220008000a00 */
[----:B--2---:R-:W2:Y:S01]  /*6720*/  LDC.64 R2, c[0x4][R3] ;  /* 0x0100000003027b82 */ /* 0x004ea20000000a00 */
[----:B------:R-:W5:Y:S01]  /*6730*/  LDCU.64 UR4, c[0x4][0x18] ;  /* 0x01000300ff0477ac */ /* 0x000f620008000a00 */
[----:B-1----:R-:W-:Y:S01]  /*6740*/  MOV R5, UR9 ;  /* 0x0000000900057c02 */ /* 0x002fe20008000f00 */
[----:B------:R-:W-:Y:S01]  /*6750*/  IMAD.U32 R4, RZ, RZ, UR8 ;  /* 0x00000008ff047e24 */ /* 0x000fe2000f8e00ff */
[----:B----4-:R-:W-:Y:S01]  /*6760*/  MOV R7, UR7 ;  /* 0x0000000700077c02 */ /* 0x010fe20008000f00 */
[----:B------:R-:W-:Y:S01]  /*6770*/  IMAD.U32 R6, RZ, RZ, UR6 ;  /* 0x00000006ff067e24 */ /* 0x000fe2000f8e00ff */
[----:B-----5:R-:W-:Y:S01]  /*6780*/  MOV R11, UR5 ;  /* 0x00000005000b7c02 */ /* 0x020fe20008000f00 */
[----:B------:R-:W-:Y:S02]  /*6790*/  IMAD.U32 R10, RZ, RZ, UR4 ;  /* 0x00000004ff0a7e24 */ /* 0x000fe4000f8e00ff */
[----:B------:R-:W-:Y:S07]  /*67a0*/  LEPC R20, `(.L_x_115) ;  /* 0x000000001014794e */ /* 0x000fee0000000000 */
[----:B--23--:R-:W-:Y:S05]  /*67b0*/  CALL.ABS.NOINC R2 ;  /* 0x0000000002007343 */ /* 0x00cfea0003c00000 */
.L_x_115:
[----:B------:R-:W-:Y:S05]  /*67c0*/  BSYNC.RECONVERGENT B6 ;  /* 0x0000000000067941 */ /* 0x000fea0003800200 */
.L_x_114:
[-C--:B------:R-:W-:Y:S01]  /*67d0*/  F2FP.F16.E4M3.UNPACK_B R74, R140.reuse ;  /* 0x0000008cff4a723e */ /* 0x080fe200020006ff */
[----:B------:R-:W-:Y:S05]  /*67e0*/  WARPSYNC.ALL ;  /* 0x0000000000007948 */ /* 0x000fea0003800000 */
[----:B------:R-:W-:Y:S01]  /*67f0*/  R2UR UR4, R71 ;  /* 0x00000000470472ca */ /* 0x000fe200000e0000 */
[--C-:B------:R-:W-:Y:S01]  /*6800*/  HADD2.F32 R72, -RZ, R74.reuse.H0_H0 ;  /* 0x2000004aff487230 */ /* 0x100fe20000004100 */
[----:B------:R-:W-:Y:S01]  /*6810*/  F2FP.F16.E4M3.UNPACK_B R76, R140.H1 ;  /* 0x0000008cff4c723e */ /* 0x000fe200030006ff */
[----:B------:R-:W-:Y:S01]  /*6820*/  HADD2.F32 R75, -RZ, R74.H1_H1 ;  /* 0x3000004aff4b7230 */ /* 0x000fe20000004100 */
[-C--:B------:R-:W-:Y:S01]  /*6830*/  F2FP.F16.E4M3.UNPACK_B R78, R141.reuse ;  /* 0x0000008dff4e723e */ /* 0x080fe200020006ff */
[----:B------:R-:W-:Y:S01]  /*6840*/  BSSY.RECONVERGENT B0, `(.L_x_116) ;  /* 0x000011d000007945 */ /* 0x000fe20003800200 */
[----:B------:R-:W-:Y:S01]  /*6850*/  F2FP.F16.E4M3.UNPACK_B R80, R141.H1 ;  /* 0x0000008dff50723e */ /* 0x000fe200030006ff */
[----:B------:R-:W-:Y:S01]  /*6860*/  HADD2.F32 R74, -RZ, R76.H0_H0 ;  /* 0x2000004cff4a7230 */ /* 0x000fe20000004100 */
[-C--:B------:R-:W-:Y:S01]  /*6870*/  F2FP.F16.E4M3.UNPACK_B R82, R142.reuse ;  /* 0x0000008eff52723e */ /* 0x080fe200020006ff */
[--C-:B------:R-:W-:Y:S01]  /*6880*/  HADD2.F32 R77, -RZ, R78.reuse.H0_H0 ;  /* 0x2000004eff4d7230 */ /* 0x100fe20000004100 */
[----:B------:R-:W-:Y:S01]  /*6890*/  F2FP.F16.E4M3.UNPACK_B R84, R142.H1 ;  /* 0x0000008eff54723e */ /* 0x000fe200030006ff */
[----:B------:R-:W-:Y:S01]  /*68a0*/  HADD2.F32 R78, -RZ, R78.H1_H1 ;  /* 0x3000004eff4e7230 */ /* 0x000fe20000004100 */
[-C--:B------:R-:W-:Y:S01]  /*68b0*/  F2FP.F16.E4M3.UNPACK_B R86, R143.reuse ;  /* 0x0000008fff56723e */ /* 0x080fe200020006ff */
[----:B-1----:R-:W3:Y:S01]  /*68c0*/  LDTM.x64 R4, tmem[UR4] ;  /* 0x00000004000479ee */ /* 0x002ee20008340000 */
[----:B------:R-:W-:Y:S01]  /*68d0*/  F2FP.F16.E4M3.UNPACK_B R88, R143.H1 ;  /* 0x0000008fff58723e */ /* 0x000fe200030006ff */
[----:B------:R-:W-:Y:S01]  /*68e0*/  HADD2.F32 R76, -RZ, R76.H1_H1 ;  /* 0x3000004cff4c7230 */ /* 0x000fe20000004100 */
[-C--:B------:R-:W-:Y:S01]  /*68f0*/  F2FP.F16.E4M3.UNPACK_B R90, R144.reuse ;  /* 0x00000090ff5a723e */ /* 0x080fe200020006ff */
[----:B------:R-:W-:Y:S01]  /*6900*/  HADD2.F32 R79, -RZ, R80.H0_H0 ;  /* 0x20000050ff4f7230 */ /* 0x000fe20000004100 */
[----:B------:R-:W-:Y:S01]  /*6910*/  F2FP.F16.E4M3.UNPACK_B R92, R144.H1 ;  /* 0x00000090ff5c723e */ /* 0x000fe200030006ff */
[--C-:B------:R-:W-:Y:S01]  /*6920*/  HADD2.F32 R81, -RZ, R82.reuse.H0_H0 ;  /* 0x20000052ff517230 */ /* 0x100fe20000004100 */
[----:B------:R-:W-:Y:S01]  /*6930*/  SHF.L.U32 R188, R166, 0x4, RZ ;  /* 0x00000004a6bc7819 */ /* 0x000fe200000006ff */
[----:B------:R-:W-:Y:S01]  /*6940*/  HADD2.F32 R82, -RZ, R82.H1_H1 ;  /* 0x30000052ff527230 */ /* 0x000fe20000004100 */
[----:B------:R-:W-:Y:S01]  /*6950*/  SHF.L.U32 R190, R165, 0x4, RZ ;  /* 0x00000004a5be7819 */ /* 0x000fe200000006ff */
[--C-:B------:R-:W-:Y:S01]  /*6960*/  HADD2.F32 R85, -RZ, R86.reuse.H0_H0 ;  /* 0x20000056ff557230 */ /* 0x100fe20000004100 */
[C---:B------:R-:W-:Y:S01]  /*6970*/  IADD3 R178, PT, PT, R173.reuse, R188, RZ ;  /* 0x000000bcadb27210 */ /* 0x040fe20007ffe0ff */
[----:B------:R-:W-:Y:S01]  /*6980*/  HADD2.F32 R86, -RZ, R86.H1_H1 ;  /* 0x30000056ff567230 */ /* 0x000fe20000004100 */
[----:B------:R-:W-:Y:S01]  /*6990*/  IADD3 R180, PT, PT, R173, R190, RZ ;  /* 0x000000beadb47210 */ /* 0x000fe20007ffe0ff */
[--C-:B------:R-:W-:Y:S01]  /*69a0*/  HADD2.F32 R89, -RZ, R90.reuse.H0_H0 ;  /* 0x2000005aff597230 */ /* 0x100fe20000004100 */
[----:B------:R-:W-:Y:S01]  /*69b0*/  SHF.L.U32 R183, R171, 0x4, RZ ;  /* 0x00000004abb77819 */ /* 0x000fe200000006ff */
[----:B------:R-:W-:Y:S01]  /*69c0*/  HADD2.F32 R90, -RZ, R90.H1_H1 ;  /* 0x3000005aff5a7230 */ /* 0x000fe20000004100 */
[----:B------:R-:W-:Y:S01]  /*69d0*/  F2FP.F16.E4M3.UNPACK_B R94, R145 ;  /* 0x00000091ff5e723e */ /* 0x000fe200020006ff */
[----:B------:R-:W-:Y:S01]  /*69e0*/  HADD2.F32 R80, -RZ, R80.H1_H1 ;  /* 0x30000050ff507230 */ /* 0x000fe20000004100 */
[----:B------:R-:W-:Y:S01]  /*69f0*/  F2FP.F16.E4M3.UNPACK_B R98, R146 ;  /* 0x00000092ff62723e */ /* 0x000fe200020006ff */
[----:B------:R-:W-:Y:S01]  /*6a00*/  HADD2.F32 R83, -RZ, R84.H0_H0 ;  /* 0x20000054ff537230 */ /* 0x000fe20000004100 */
[----:B------:R-:W-:Y:S01]  /*6a10*/  F2FP.F16.E4M3.UNPACK_B R102, R147 ;  /* 0x00000093ff66723e */ /* 0x000fe200020006ff */
[--C-:B------:R-:W-:Y:S01]  /*6a20*/  HADD2.F32 R93, -RZ, R94.reuse.H0_H0 ;  /* 0x2000005eff5d7230 */ /* 0x100fe20000004100 */
[----:B------:R-:W-:Y:S01]  /*6a30*/  F2FP.F16.E4M3.UNPACK_B R106, R148 ;  /* 0x00000094ff6a723e */ /* 0x000fe200020006ff */
[C---:B---3--:R-:W-:Y:S01]  /*6a40*/  FMUL R0, R70.reuse, R4 ;  /* 0x0000000446007220 */ /* 0x048fe20000400000 */
[C---:B--2---:R-:W-:Y:S01]  /*6a50*/  FMUL R2, R70.reuse, R5 ;  /* 0x0000000546027220 */ /* 0x044fe20000400000 */
[C---:B------:R-:W-:Y:S01]  /*6a60*/  FMUL R4, R70.reuse, R8 ;  /* 0x0000000846047220 */ /* 0x040fe20000400000 */
[C---:B------:R-:W-:Y:S01]  /*6a70*/  FMUL R5, R70.reuse, R9 ;  /* 0x0000000946057220 */ /* 0x040fe20000400000 */
[C---:B------:R-:W-:Y:S01]  /*6a80*/  FFMA R0, R73.reuse, R72, R0 ;  /* 0x0000004849007223 */ /* 0x040fe20000000000 */
[C---:B------:R-:W-:Y:S01]  /*6a90*/  FFMA R2, R73.reuse, R75, R2 ;  /* 0x0000004b49027223 */ /* 0x040fe20000000002 */
[C---:B------:R-:W-:Y:S01]  /*6aa0*/  FMUL R8, R70.reuse, R12 ;  /* 0x0000000c46087220 */ /* 0x040fe20000400000 */
[C---:B------:R-:W-:Y:S01]  /*6ab0*/  FMUL R9, R70.reuse, R13 ;  /* 0x0000000d46097220 */ /* 0x040fe20000400000 */
[C---:B------:R-:W-:Y:S01]  /*6ac0*/  FMUL R12, R70.reuse, R16 ;  /* 0x00000010460c7220 */ /* 0x040fe20000400000 */
[C---:B------:R-:W-:Y:S01]  /*6ad0*/  FMUL R13, R70.reuse, R17 ;  /* 0x00000011460d7220 */ /* 0x040fe20000400000 */
[C---:B------:R-:W-:Y:S01]  /*6ae0*/  FMUL R16, R70.reuse, R20 ;  /* 0x0000001446107220 */ /* 0x040fe20000400000 */
[C---:B------:R-:W-:Y:S01]  /*6af0*/  FMUL R17, R70.reuse, R21 ;  /* 0x0000001546117220 */ /* 0x040fe20000400000 */
[----:B------:R-:W-:Y:S02]  /*6b00*/  HADD2.F32 R94, -RZ, R94.H1_H1 ;  /* 0x3000005eff5e7230 */ /* 0x000fe40000004100 */
[C---:B------:R-:W-:Y:S01]  /*6b10*/  FMUL R20, R70.reuse, R24 ;  /* 0x0000001846147220 */ /* 0x040fe20000400000 */
[C---:B------:R-:W-:Y:S01]  /*6b20*/  FMUL R21, R70.reuse, R25 ;  /* 0x0000001946157220 */ /* 0x040fe20000400000 */
[--C-:B------:R-:W-:Y:S02]  /*6b30*/  HADD2.F32 R97, -RZ, R98.reuse.H0_H0 ;  /* 0x20000062ff617230 */ /* 0x100fe40000004100 */
[C---:B------:R-:W-:Y:S01]  /*6b40*/  FMUL R24, R70.reuse, R28 ;  /* 0x0000001c46187220 */ /* 0x040fe20000400000 */
[----:B------:R-:W-:Y:S02]  /*6b50*/  HADD2.F32 R98, -RZ, R98.H1_H1 ;  /* 0x30000062ff627230 */ /* 0x000fe40000004100 */
[C---:B------:R-:W-:Y:S01]  /*6b60*/  FMUL R25, R70.reuse, R29 ;  /* 0x0000001d46197220 */ /* 0x040fe20000400000 */
[--C-:B------:R-:W-:Y:S02]  /*6b70*/  HADD2.F32 R101, -RZ, R102.reuse.H0_H0 ;  /* 0x20000066ff657230 */ /* 0x100fe40000004100 */
[C---:B------:R-:W-:Y:S01]  /*6b80*/  FMUL R28, R70.reuse, R32 ;  /* 0x00000020461c7220 */ /* 0x040fe20000400000 */
[----:B------:R-:W-:Y:S02]  /*6b90*/  HADD2.F32 R102, -RZ, R102.H1_H1 ;  /* 0x30000066ff667230 */ /* 0x000fe40000004100 */
[C---:B------:R-:W-:Y:S01]  /*6ba0*/  FMUL R29, R70.reuse, R33 ;  /* 0x00000021461d7220 */ /* 0x040fe20000400000 */
[--C-:B------:R-:W-:Y:S02]  /*6bb0*/  HADD2.F32 R105, -RZ, R106.reuse.H0_H0 ;  /* 0x2000006aff697230 */ /* 0x100fe40000004100 */
[C---:B------:R-:W-:Y:S01]  /*6bc0*/  FMUL R32, R70.reuse, R36 ;  /* 0x0000002446207220 */ /* 0x040fe20000400000 */
[----:B------:R-:W-:Y:S01]  /*6bd0*/  F2FP.F16.E4M3.UNPACK_B R96, R145.H1 ;  /* 0x00000091ff60723e */ /* 0x000fe200030006ff */
[----:B------:R-:W-:Y:S02]  /*6be0*/  HADD2.F32 R106, -RZ, R106.H1_H1 ;  /* 0x3000006aff6a7230 */ /* 0x000fe40000004100 */
[C---:B------:R-:W-:Y:S01]  /*6bf0*/  FMUL R33, R70.reuse, R37 ;  /* 0x0000002546217220 */ /* 0x040fe20000400000 */
[C---:B------:R-:W-:Y:S01]  /*6c00*/  FMUL R36, R70.reuse, R40 ;  /* 0x0000002846247220 */ /* 0x040fe20000400000 */
[----:B------:R-:W-:Y:S01]  /*6c10*/  F2FP.F16.E4M3.UNPACK_B R100, R146.H1 ;  /* 0x00000092ff64723e */ /* 0x000fe200030006ff */
        /* <DEDUP_REMOVED lines=8> */
[----:B------:R-:W-:Y:S01]  /*6ca0*/  F2FP.F16.E4M3.UNPACK_B R110, R149 ;  /* 0x00000095ff6e723e */ /* 0x000fe200020006ff */
[C---:B------:R-:W-:Y:S01]  /*6cb0*/  FMUL R49, R70.reuse, R53 ;  /* 0x0000003546317220 */ /* 0x040fe20000400000 */
[C---:B------:R-:W-:Y:S01]  /*6cc0*/  FMUL R52, R70.reuse, R56 ;  /* 0x0000003846347220 */ /* 0x040fe20000400000 */
[----:B------:R-:W-:Y:S01]  /*6cd0*/  F2FP.F16.E4M3.UNPACK_B R112, R149.H1 ;  /* 0x00000095ff70723e */ /* 0x000fe200030006ff */
[C---:B------:R-:W-:Y:S01]  /*6ce0*/  FMUL R53, R70.reuse, R57 ;  /* 0x0000003946357220 */ /* 0x040fe20000400000 */
[--C-:B------:R-:W-:Y:S02]  /*6cf0*/  HADD2.F32 R109, -RZ, R110.reuse.H0_H0 ;  /* 0x2000006eff6d7230 */ /* 0x100fe40000004100 */
[C---:B------:R-:W-:Y:S01]  /*6d00*/  FMUL R56, R70.reuse, R60 ;  /* 0x0000003c46387220 */ /* 0x040fe20000400000 */
[----:B------:R-:W-:Y:S01]  /*6d10*/  F2FP.F16.E4M3.UNPACK_B R114, R150 ;  /* 0x00000096ff72723e */ /* 0x000fe200020006ff */
[----:B------:R-:W-:Y:S02]  /*6d20*/  HADD2.F32 R110, -RZ, R110.H1_H1 ;  /* 0x3000006eff6e7230 */ /* 0x000fe40000004100 */
[C---:B------:R-:W-:Y:S01]  /*6d30*/  FMUL R57, R70.reuse, R61 ;  /* 0x0000003d46397220 */ /* 0x040fe20000400000 */
[C---:B------:R-:W-:Y:S01]  /*6d40*/  FMUL R60, R70.reuse, R64 ;  /* 0x00000040463c7220 */ /* 0x040fe20000400000 */
[----:B------:R-:W-:Y:S01]  /*6d50*/  F2FP.F16.E4M3.UNPACK_B R116, R150.H1 ;  /* 0x00000096ff74723e */ /* 0x000fe200030006ff */
[--C-:B------:R-:W-:Y:S02]  /*6d60*/  HADD2.F32 R113, -RZ, R114.reuse.H0_H0 ;  /* 0x20000072ff717230 */ /* 0x100fe40000004100 */
[C---:B------:R-:W-:Y:S01]  /*6d70*/  FMUL R61, R70.reuse, R65 ;  /* 0x00000041463d7220 */ /* 0x040fe20000400000 */
[----:B------:R-:W-:Y:S02]  /*6d80*/  HADD2.F32 R114, -RZ, R114.H1_H1 ;  /* 0x30000072ff727230 */ /* 0x000fe40000004100 */
[C---:B------:R-:W-:Y:S01]  /*6d90*/  FMUL R3, R70.reuse, R6 ;  /* 0x0000000646037220 */ /* 0x040fe20000400000 */
[----:B------:R-:W-:Y:S01]  /*6da0*/  F2FP.F16.E4M3.UNPACK_B R118, R151 ;  /* 0x00000097ff76723e */ /* 0x000fe200020006ff */
[C---:B------:R-:W-:Y:S01]  /*6db0*/  FMUL R7, R70.reuse, R7 ;  /* 0x0000000746077220 */ /* 0x040fe20000400000 */
[C---:B------:R-:W-:Y:S01]  /*6dc0*/  FMUL R6, R70.reuse, R10 ;  /* 0x0000000a46067220 */ /* 0x040fe20000400000 */
[----:B------:R-:W-:Y:S01]  /*6dd0*/  F2FP.F16.E4M3.UNPACK_B R120, R151.H1 ;  /* 0x00000097ff78723e */ /* 0x000fe200030006ff */
[C---:B------:R-:W-:Y:S01]  /*6de0*/  FFMA R3, R73.reuse, R74, R3 ;  /* 0x0000004a49037223 */ /* 0x040fe20000000003 */
[C---:B------:R-:W-:Y:S01]  /*6df0*/  FFMA R7, R73.reuse, R76, R7 ;  /* 0x0000004c49077223 */ /* 0x040fe20000000007 */
[----:B------:R-:W-:Y:S01]  /*6e00*/  F2FP.F16.E4M3.UNPACK_B R122, R152 ;  /* 0x00000098ff7a723e */ /* 0x000fe200020006ff */
[C---:B------:R-:W-:Y:S01]  /*6e10*/  FFMA R4, R73.reuse, R77, R4 ;  /* 0x0000004d49047223 */ /* 0x040fe20000000004 */
[C---:B------:R-:W-:Y:S01]  /*6e20*/  FFMA R5, R73.reuse, R78, R5 ;  /* 0x0000004e49057223 */ /* 0x040fe20000000005 */
[----:B------:R-:W-:Y:S01]  /*6e30*/  F2FP.F16.E4M3.UNPACK_B R124, R152.H1 ;  /* 0x00000098ff7c723e */ /* 0x000fe200030006ff */
[----:B------:R-:W-:Y:S01]  /*6e40*/  FFMA R6, R73, R79, R6 ;  /* 0x0000004f49067223 */ /* 0x000fe20000000006 */
[----:B------:R-:W-:Y:S01]  /*6e50*/  F2FP.SATFINITE.E4M3.F32.PACK_AB_MERGE_C R179, R7, R3, RZ ;  /* 0x0000000307b3723e */ /* 0x000fe200048070ff */
[--C-:B------:R-:W-:Y:S02]  /*6e60*/  HADD2.F32 R117, -RZ, R118.reuse.H0_H0 ;  /* 0x20000076ff757230 */ /* 0x100fe40000004100 */
[----:B------:R-:W-:Y:S01]  /*6e70*/  FMUL R11, R70, R11 ;  /* 0x0000000b460b7220 */ /* 0x000fe20000400000 */
[----:B------:R-:W-:Y:S01]  /*6e80*/  HADD2.F32 R118, -RZ, R118.H1_H1 ;  /* 0x30000076ff767230 */ /* 0x000fe20000004100 */
[----:B------:R-:W-:Y:S01]  /*6e90*/  F2FP.SATFINITE.E4M3.F32.PACK_AB_MERGE_C R184, R2, R0, R179 ;  /* 0x0000000002b8723e */ /* 0x000fe200048070b3 */
[--C-:B------:R-:W-:Y:S01]  /*6ea0*/  HADD2.F32 R121, -RZ, R122.reuse.H0_H0 ;  /* 0x2000007aff797230 */ /* 0x100fe20000004100 */
[----:B------:R-:W-:Y:S01]  /*6eb0*/  IADD3 R179, PT, PT, R183, R178, RZ ;  /* 0x000000b2b7b37210 */ /* 0x000fe20007ffe0ff */
[C---:B------:R-:W-:Y:S01]  /*6ec0*/  FFMA R11, R73.reuse, R80, R11 ;  /* 0x00000050490b7223 */ /* 0x040fe2000000000b */
[C---:B------:R-:W-:Y:S01]  /*6ed0*/  FFMA R8, R73.reuse, R81, R8 ;  /* 0x0000005149087223 */ /* 0x040fe20000000008 */
[----:B------:R-:W-:Y:S01]  /*6ee0*/  FFMA R9, R73, R82, R9 ;  /* 0x0000005249097223 */ /* 0x000fe20000000009 */
[----:B------:R-:W-:Y:S02]  /*6ef0*/  HADD2.F32 R122, -RZ, R122.H1_H1 ;  /* 0x3000007aff7a7230 */ /* 0x000fe40000004100 */
[C---:B------:R-:W-:Y:S01]  /*6f00*/  FMUL R10, R70.reuse, R14 ;  /* 0x0000000e460a7220 */ /* 0x040fe20000400000 */
[----:B------:R-:W-:Y:S01]  /*6f10*/  HADD2.F32 R84, -RZ, R84.H1_H1 ;  /* 0x30000054ff547230 */ /* 0x000fe20000004100 */
[----:B------:R-:W-:Y:S01]  /*6f20*/  F2FP.SATFINITE.E4M3.F32.PACK_AB_MERGE_C R185, R11, R6, RZ ;  /* 0x000000060bb9723e */ /* 0x000fe200048070ff */
[C---:B------:R-:W-:Y:S01]  /*6f30*/  FMUL R15, R70.reuse, R15 ;  /* 0x0000000f460f7220 */ /* 0x040fe20000400000 */
[--C-:B------:R-:W-:Y:S02]  /*6f40*/  HADD2.F32 R87, -RZ, R88.reuse.H0_H0 ;  /* 0x20000058ff577230 */ /* 0x100fe40000004100 */
[----:B------:R-:W-:Y:S01]  /*6f50*/  FFMA R10, R73, R83, R10 ;  /* 0x00000053490a7223 */ /* 0x000fe2000000000a */
[----:B------:R-:W-:Y:S01]  /*6f60*/  F2FP.SATFINITE.E4M3.F32.PACK_AB_MERGE_C R185, R5, R4, R185 ;  /* 0x0000000405b9723e */ /* 0x000fe200048070b9 */
[C---:B------:R-:W-:Y:S01]  /*6f70*/  FFMA R15, R73.reuse, R84, R15 ;  /* 0x00000054490f7223 */ /* 0x040fe2000000000f */
[C---:B------:R-:W-:Y:S01]  /*6f80*/  FFMA R12, R73.reuse, R85, R12 ;  /* 0x00000055490c7223 */ /* 0x040fe2000000000c */
[----:B------:R-:W-:Y:S01]  /*6f90*/  FFMA R13, R73, R86, R13 ;  /* 0x00000056490d7223 */ /* 0x000fe2000000000d */
[----:B------:R-:W-:Y:S02]  /*6fa0*/  HADD2.F32 R88, -RZ, R88.H1_H1 ;  /* 0x30000058ff587230 */ /* 0x000fe40000004100 */
[C---:B------:R-:W-:Y:S01]  /*6fb0*/  FMUL R14, R70.reuse, R18 ;  /* 0x00000012460e7220 */ /* 0x040fe20000400000 */
[----:B------:R-:W-:Y:S01]  /*6fc0*/  F2FP.F16.E4M3.UNPACK_B R126, R153 ;  /* 0x00000099ff7e723e */ /* 0x000fe200020006ff */
[C---:B------:R-:W-:Y:S01]  /*6fd0*/  FMUL R19, R70.reuse, R19 ;  /* 0x0000001346137220 */ /* 0x040fe20000400000 */
[----:B------:R-:W-:Y:S01]  /*6fe0*/  HADD2.F32 R91, -RZ, R92.H0_H0 ;  /* 0x2000005cff5b7230 */ /* 0x000fe20000004100 */
[----:B------:R-:W-:Y:S01]  /*6ff0*/  F2FP.SATFINITE.E4M3.F32.PACK_AB_MERGE_C R186, R15, R10, RZ ;  /* 0x0000000a0fba723e */ /* 0x000fe200048070ff */
[C---:B------:R-:W-:Y:S01]  /*7000*/  FFMA R14, R73.reuse, R87, R14 ;  /* 0x00000057490e7223 */ /* 0x040fe2000000000e */
[C---:B------:R-:W-:Y:S01]  /*7010*/  FFMA R19, R73.reuse, R88, R19 ;  /* 0x0000005849137223 */ /* 0x040fe20000000013 */
[C---:B------:R-:W-:Y:S01]  /*7020*/  FFMA R16, R73.reuse, R89, R16 ;  /* 0x0000005949107223 */ /* 0x040fe20000000010 */
[----:B------:R-:W-:Y:S01]  /*7030*/  F2FP.F16.E4M3.UNPACK_B R128, R153.H1 ;  /* 0x00000099ff80723e */ /* 0x000fe200030006ff */
[----:B------:R-:W-:Y:S01]  /*7040*/  FFMA R17, R73, R90, R17 ;  /* 0x0000005a49117223 */ /* 0x000fe20000000011 */
[----:B------:R-:W-:Y:S01]  /*7050*/  F2FP.SATFINITE.E4M3.F32.PACK_AB_MERGE_C R186, R9, R8, R186 ;  /* 0x0000000809ba723e */ /* 0x000fe200048070ba */
[--C-:B------:R-:W-:Y:S01]  /*7060*/  HADD2.F32 R125, -RZ, R126.reuse.H0_H0 ;  /* 0x2000007eff7d7230 */ /* 0x100fe20000004100 */
[----:B------:R-:W-:Y:S01]  /*7070*/  F2FP.SATFINITE.E4M3.F32.PACK_AB_MERGE_C R187, R19, R14, RZ ;  /* 0x0000000e13bb723e */ /* 0x000fe200048070ff */
[----:B------:R-:W-:Y:S02]  /*7080*/  HADD2.F32 R126, -RZ, R126.H1_H1 ;  /* 0x3000007eff7e7230 */ /* 0x000fe40000004100 */
[C---:B------:R-:W-:Y:S01]  /*7090*/  FMUL R18, R70.reuse, R22 ;  /* 0x0000001646127220 */ /* 0x040fe20000400000 */
[----:B------:R-:W-:Y:S01]  /*70a0*/  HADD2.F32 R92, -RZ, R92.H1_H1 ;  /* 0x3000005cff5c7230 */ /* 0x000fe20000004100 */
[----:B------:R-:W-:Y:S01]  /*70b0*/  F2FP.SATFINITE.E4M3.F32.PACK_AB_MERGE_C R187, R13, R12, R187 ;  /* 0x0000000c0dbb723e */ /* 0x000fe200048070bb */
[C---:B------:R-:W-:Y:S01]  /*70c0*/  FMUL R23, R70.reuse, R23 ;  /* 0x0000001746177220 */ /* 0x040fe20000400000 */
[--C-:B------:R-:W-:Y:S02]  /*70d0*/  HADD2.F32 R95, -RZ, R96.reuse.H0_H0 ;  /* 0x20000060ff5f7230 */ /* 0x100fe40000004100 */
[C---:B------:R-:W-:Y:S01]  /*70e0*/  FFMA R18, R73.reuse, R91, R18 ;  /* 0x0000005b49127223 */ /* 0x040fe20000000012 */
[----:B------:R-:W-:Y:S01]  /*70f0*/  HADD2.F32 R96, -RZ, R96.H1_H1 ;  /* 0x30000060ff607230 */ /* 0x000fe20000004100 */
[----:B------:R1:W-:Y:S01]  /*7100*/  STS.128 [R137+UR44+0x8200], R184 ;  /* 0x008200b889007988 */ /* 0x0003e20008000c2c */
[C---:B------:R-:W-:Y:S01]  /*7110*/  FFMA R23, R73.reuse, R92, R23 ;  /* 0x0000005c49177223 */ /* 0x040fe20000000017 */
[C---:B------:R-:W-:Y:S01]  /*7120*/  FFMA R20, R73.reuse, R93, R20 ;  /* 0x0000005d49147223 */ /* 0x040fe20000000014 */
[----:B------:R-:W-:Y:S01]  /*7130*/  FFMA R21, R73, R94, R21 ;  /* 0x0000005e49157223 */ /* 0x000fe20000000015 */
        /* <DEDUP_REMOVED lines=20> */
[----:B------:R-:W-:Y:S02]  /*7280*/  HADD2.F32 R104, -RZ, R104.H1_H1 ;  /* 0x30000068ff687230 */ /* 0x000fe40000004100 */
        /* <DEDUP_REMOVED lines=24> */
[----:B------:R1:W-:Y:S01]  /*7410*/  STS.128 [R178+0x8010], R192 ;  /* 0x008010c0b2007388 */ /* 0x0003e20000000c00 */
[C---:B------:R-:W-:Y:S01]  /*7420*/  FFMA R39, R73.reuse, R108, R39 ;  /* 0x0000006c49277223 */ /* 0x040fe20000000027 */
[C---:B------:R-:W-:Y:S01]  /*7430*/  FFMA R36, R73.reuse, R109, R36 ;  /* 0x0000006d49247223 */ /* 0x040fe20000000024 */
[----:B------:R-:W-:Y:S01]  /*7440*/  FFMA R37, R73, R110, R37 ;  /* 0x0000006e49257223 */ /* 0x000fe20000000025 */
[----:B------:R-:W-:Y:S01]  /*7450*/  FMUL R38, R70, R42 ;  /* 0x0000002a46267220 */ /* 0x000fe20000400000 */
[----:B------:R-:W-:Y:S01]  /*7460*/  ISETP.NE.AND P0, PT, R176, RZ, PT ;  /* 0x000000ffb000720c */ /* 0x000fe20003f05270 */
[C---:B------:R-:W-:Y:S01]  /*7470*/  FMUL R43, R70.reuse, R43 ;  /* 0x0000002b462b7220 */ /* 0x040fe20000400000 */
[--C-:B------:R-:W-:Y:S01]  /*7480*/  HADD2.F32 R115, -RZ, R116.reuse.H0_H0 ;  /* 0x20000074ff737230 */ /* 0x100fe20000004100 */
[----:B------:R-:W-:Y:S01]  /*7490*/  F2FP.SATFINITE.E4M3.F32.PACK_AB_MERGE_C R196, R39, R34, RZ ;  /* 0x0000002227c4723e */ /* 0x000fe200048070ff */
[C---:B------:R-:W-:Y:S01]  /*74a0*/  FFMA R38, R73.reuse, R111, R38 ;  /* 0x0000006f49267223 */ /* 0x040fe20000000026 */
[C---:B------:R-:W-:Y:S01]  /*74b0*/  FFMA R43, R73.reuse, R112, R43 ;  /* 0x00000070492b7223 */ /* 0x040fe2000000002b */
[----:B------:R-:W-:Y:S01]  /*74c0*/  FFMA R40, R73, R113, R40 ;  /* 0x0000007149287223 */ /* 0x000fe20000000028 */
[----:B------:R-:W-:Y:S01]  /*74d0*/  F2FP.SATFINITE.E4M3.F32.PACK_AB_MERGE_C R196, R33, R32, R196 ;  /* 0x0000002021c4723e */ /* 0x000fe200048070c4 */
[----:B------:R-:W-:Y:S01]  /*74e0*/  FFMA R41, R73, R114, R41 ;  /* 0x0000007249297223 */ /* 0x000fe20000000029 */
[----:B------:R-:W-:Y:S01]  /*74f0*/  HADD2.F32 R116, -RZ, R116.H1_H1 ;  /* 0x30000074ff747230 */ /* 0x000fe20000004100 */
[----:B------:R-:W-:Y:S01]  /*7500*/  F2FP.SATFINITE.E4M3.F32.PACK_AB_MERGE_C R197, R43, R38, RZ ;  /* 0x000000262bc5723e */ /* 0x000fe200048070ff */
[C---:B------:R-:W-:Y:S01]  /*7510*/  FMUL R42, R70.reuse, R46 ;  /* 0x0000002e462a7220 */ /* 0x040fe20000400000 */
[C---:B------:R-:W-:Y:S01]  /*7520*/  FMUL R47, R70.reuse, R47 ;  /* 0x0000002f462f7220 */ /* 0x040fe20000400000 */
[--C-:B------:R-:W-:Y:S01]  /*7530*/  HADD2.F32 R119, -RZ, R120.reuse.H0_H0 ;  /* 0x20000078ff777230 */ /* 0x100fe20000004100 */
[----:B------:R-:W-:Y:S01]  /*7540*/  F2FP.SATFINITE.E4M3.F32.PACK_AB_MERGE_C R197, R37, R36, R197 ;  /* 0x0000002425c5723e */ /* 0x000fe200048070c5 */
[C---:B------:R-:W-:Y:S01]  /*7550*/  FFMA R42, R73.reuse, R115, R42 ;  /* 0x00000073492a7223 */ /* 0x040fe2000000002a */
[C---:B------:R-:W-:Y:S01]  /*7560*/  FFMA R47, R73.reuse, R116, R47 ;  /* 0x00000074492f7223 */ /* 0x040fe2000000002f */
[----:B------:R-:W-:Y:S01]  /*7570*/  FFMA R44, R73, R117, R44 ;  /* 0x00000075492c7223 */ /* 0x000fe2000000002c */
[----:B------:R-:W-:Y:S01]  /*7580*/  ISETP.NE.AND P6, PT, R189, RZ, PT ;  /* 0x000000ffbd00720c */ /* 0x000fe20003fc5270 */
[----:B------:R-:W-:Y:S01]  /*7590*/  FFMA R45, R73, R118, R45 ;  /* 0x00000076492d7223 */ /* 0x000fe2000000002d */
[----:B------:R-:W-:Y:S01]  /*75a0*/  HADD2.F32 R120, -RZ, R120.H1_H1 ;  /* 0x30000078ff787230 */ /* 0x000fe20000004100 */
[----:B------:R-:W-:Y:S01]  /*75b0*/  F2FP.SATFINITE.E4M3.F32.PACK_AB_MERGE_C R198, R47, R42, RZ ;  /* 0x0000002a2fc6723e */ /* 0x000fe200048070ff */
[C---:B------:R-:W-:Y:S01]  /*75c0*/  FMUL R46, R70.reuse, R50 ;  /* 0x00000032462e7220 */ /* 0x040fe20000400000 */
[C---:B------:R-:W-:Y:S01]  /*75d0*/  FMUL R51, R70.reuse, R51 ;  /* 0x0000003346337220 */ /* 0x040fe20000400000 */
[--C-:B------:R-:W-:Y:S02]  /*75e0*/  HADD2.F32 R123, -RZ, R124.reuse.H0_H0 ;  /* 0x2000007cff7b7230 */ /* 0x100fe40000004100 */
[C---:B------:R-:W-:Y:S01]  /*75f0*/  FMUL R50, R70.reuse, R54 ;  /* 0x0000003646327220 */ /* 0x040fe20000400000 */
[C---:B------:R-:W-:Y:S01]  /*7600*/  FFMA R46, R73.reuse, R119, R46 ;  /* 0x00000077492e7223 */ /* 0x040fe2000000002e */
[----:B------:R-:W-:Y:S02]  /*7610*/  HADD2.F32 R124, -RZ, R124.H1_H1 ;  /* 0x3000007cff7c7230 */ /* 0x000fe40000004100 */
[C---:B------:R-:W-:Y:S01]  /*7620*/  FFMA R51, R73.reuse, R120, R51 ;  /* 0x0000007849337223 */ /* 0x040fe20000000033 */
[C---:B------:R-:W-:Y:S01]  /*7630*/  FMUL R55, R70.reuse, R55 ;  /* 0x0000003746377220 */ /* 0x040fe20000400000 */
[C---:B------:R-:W-:Y:S01]  /*7640*/  FFMA R48, R73.reuse, R121, R48 ;  /* 0x0000007949307223 */ /* 0x040fe20000000030 */
[C---:B------:R-:W-:Y:S01]  /*7650*/  FFMA R49, R73.reuse, R122, R49 ;  /* 0x0000007a49317223 */ /* 0x040fe20000000031 */
[--C-:B------:R-:W-:Y:S02]  /*7660*/  HADD2.F32 R127, -RZ, R128.reuse.H0_H0 ;  /* 0x20000080ff7f7230 */ /* 0x100fe40000004100 */
[C---:B------:R-:W-:Y:S01]  /*7670*/  FFMA R50, R73.reuse, R123, R50 ;  /* 0x0000007b49327223 */ /* 0x040fe20000000032 */
[----:B------:R-:W-:Y:S02]  /*7680*/  HADD2.F32 R128, -RZ, R128.H1_H1 ;  /* 0x30000080ff807230 */ /* 0x000fe40000004100 */
[C---:B------:R-:W-:Y:S01]  /*7690*/  FMUL R54, R70.reuse, R58 ;  /* 0x0000003a46367220 */ /* 0x040fe20000400000 */
        /* <DEDUP_REMOVED lines=16> */
[----:B------:R-:W-:Y:S01]  /*77a0*/  FFMA R63, R73, R132, R63 ;  /* 0x00000084493f7223 */ /* 0x000fe2000000003f */
[----:B------:R-:W-:Y:S01]  /*77b0*/  FMUL R67, R70, R67 ;  /* 0x0000004346437220 */ /* 0x000fe20000400000 */
[----:B------:R-:W-:Y:S01]  /*77c0*/  F2FP.SATFINITE.E4M3.F32.PACK_AB_MERGE_C R199, R51, R46, RZ ;  /* 0x0000002e33c7723e */ /* 0x000fe200048070ff */
[C---:B------:R-:W-:Y:S01]  /*77d0*/  FFMA R60, R73.reuse, R133, R60 ;  /* 0x00000085493c7223 */ /* 0x040fe2000000003c */
[C---:B------:R-:W-:Y:S01]  /*77e0*/  FFMA R61, R73.reuse, R134, R61 ;  /* 0x00000086493d7223 */ /* 0x040fe2000000003d */
[C---:B------:R-:W-:Y:S01]  /*77f0*/  FFMA R62, R73.reuse, R135, R62 ;  /* 0x00000087493e7223 */ /* 0x040fe2000000003e */
[----:B------:R-:W-:Y:S01]  /*7800*/  FFMA R67, R73, R136, R67 ;  /* 0x0000008849437223 */ /* 0x000fe20000000043 */
[----:B------:R-:W-:Y:S02]  /*7810*/  F2FP.SATFINITE.E4M3.F32.PACK_AB_MERGE_C R198, R41, R40, R198 ;  /* 0x0000002829c6723e */ /* 0x000fe400048070c6 */
[----:B------:R-:W-:Y:S02]  /*7820*/  F2FP.SATFINITE.E4M3.F32.PACK_AB_MERGE_C R199, R45, R44, R199 ;  /* 0x0000002c2dc7723e */ /* 0x000fe400048070c7 */
[----:B------:R-:W-:Y:S02]  /*7830*/  F2FP.SATFINITE.E4M3.F32.PACK_AB_MERGE_C R200, R55, R50, RZ ;  /* 0x0000003237c8723e */ /* 0x000fe400048070ff */
[----:B------:R-:W-:Y:S01]  /*7840*/  F2FP.SATFINITE.E4M3.F32.PACK_AB_MERGE_C R201, R59, R54, RZ ;  /* 0x000000363bc9723e */ /* 0x000fe200048070ff */
[----:B------:R1:W-:Y:S01]  /*7850*/  STS.128 [R180+0x8020], R196 ;  /* 0x008020c4b4007388 */ /* 0x0003e20000000c00 */
[----:B------:R-:W-:Y:S02]  /*7860*/  F2FP.SATFINITE.E4M3.F32.PACK_AB_MERGE_C R202, R63, R58, RZ ;  /* 0x0000003a3fca723e */ /* 0x000fe400048070ff */
[----:B------:R-:W-:Y:S02]  /*7870*/  F2FP.SATFINITE.E4M3.F32.PACK_AB_MERGE_C R203, R67, R62, RZ ;  /* 0x0000003e43cb723e */ /* 0x000fe400048070ff */
[----:B------:R-:W-:Y:S02]  /*7880*/  F2FP.SATFINITE.E4M3.F32.PACK_AB_MERGE_C R200, R49, R48, R200 ;  /* 0x0000003031c8723e */ /* 0x000fe400048070c8 */
[----:B------:R-:W-:Y:S02]  /*7890*/  F2FP.SATFINITE.E4M3.F32.PACK_AB_MERGE_C R201, R53, R52, R201 ;  /* 0x0000003435c9723e */ /* 0x000fe400048070c9 */
[----:B------:R-:W-:Y:S02]  /*78a0*/  F2FP.SATFINITE.E4M3.F32.PACK_AB_MERGE_C R202, R57, R56, R202 ;  /* 0x0000003839ca723e */ /* 0x000fe400048070ca */
[----:B------:R-:W-:Y:S02]  /*78b0*/  F2FP.SATFINITE.E4M3.F32.PACK_AB_MERGE_C R203, R61, R60, R203 ;  /* 0x0000003c3dcb723e */ /* 0x000fe400048070cb */
[----:B------:R-:W-:Y:S02]  /*78c0*/  LEA R191, R168, UR44, 0x3 ;  /* 0x0000002ca8bf7c11 */ /* 0x000fe4000f8e18ff */
[----:B------:R-:W-:Y:S01]  /*78d0*/  @P6 SHF.L.U32 R204, R167, 0x1f, RZ ;  /* 0x0000001fa7cc6819 */ /* 0x000fe200000006ff */
[----:B------:R1:W-:Y:S01]  /*78e0*/  STS.128 [R179+0x8010], R200 ;  /* 0x008010c8b3007388 */ /* 0x0003e20000000c00 */
[----:B------:R-:W-:Y:S01]  /*78f0*/  @!PT LDS RZ, [RZ] ;  /* 0x00000000fffff984 */ /* 0x000fe20000000800 */
[----:B------:R-:W-:Y:S01]  /*7900*/  @!PT LDS RZ, [RZ] ;  /* 0x00000000fffff984 */ /* 0x000fe20000000800 */
[----:B------:R-:W-:Y:S01]  /*7910*/  @!PT LDS RZ, [RZ] ;  /* 0x00000000fffff984 */ /* 0x000fe20000000800 */
[----:B------:R-:W-:Y:S01]  /*7920*/  @!PT LDS RZ, [RZ] ;  /* 0x00000000fffff984 */ /* 0x000fe20000000800 */
[----:B------:R2:W-:Y:S07]  /*7930*/  MEMBAR.ALL.CTA ;  /* 0x0000000000007992 */ /* 0x0005ee0000008000 */
[----:B--2---:R-:W2:Y:S02]  /*7940*/  FENCE.VIEW.ASYNC.S ;  /* 0x00000000000073c6 */ /* 0x004ea40000000000 */
[----:B--2---:R-:W-:Y:S06]  /*7950*/  BAR.SYNC.DEFER_BLOCKING 0x1, 0x80 ;  /* 0x0042000000007b1d */ /* 0x004fec0000010000 */
[----:B------:R-:W-:Y:S05]  /*7960*/  @P0 BRA `(.L_x_117) ;  /* 0x0000000000280947 */ /* 0x000fea0003800000 */
[----:B------:R-:W-:Y:S01]  /*7970*/  UIADD3 UR4, UPT, UPT, UR44, 0x8200, URZ ;  /* 0x000082002c047890 */ /* 0x000fe2000fffe0ff */
[----:B------:R-:W-:Y:S05]  /*7980*/  UMOV UR51, UR36 ;  /* 0x0000002400337c82 */ /* 0x000fea0008000000 */
[----:B------:R-:W-:Y:S01]  /*7990*/  MOV R175, UR4 ;  /* 0x0000000400af7c02 */ /* 0x000fe20008000f00 */
[----:B------:R-:W-:Y:S03]  /*79a0*/  UIADD3 UR4, UP0, UPT, UR62, 0x680, URZ ;  /* 0x000006803e047890 */ /* 0x000fe6000ff1e0ff */
[----:B------:R-:W-:Y:S01]  /*79b0*/  R2UR UR48, R175 ;  /* 0x00000000af3072ca */ /* 0x000fe200000e0000 */
[----:B------:R-:W-:Y:S11]  /*79c0*/  UIADD3.X UR5, UPT, UPT, URZ, UR63, URZ, UP0, !UPT ;  /* 0x0000003fff057290 */ /* 0x000ff600087fe4ff */
[----:B------:R-:W-:Y:S01]  /*79d0*/  @!UPT UIADD3 URZ, UPT, UPT, URZ, URZ, URZ ;  /* 0x000000fffffff290 */ /* 0x000fe2000fffe0ff */
[----:B------:R2:W-:Y:S01]  /*79e0*/  UTMASTG.3D [UR48], [UR4] ;  /* 0x00000030040073b5 */ /* 0x0005e20008010000 */
[----:B------:R0:W-:Y:S01]  /*79f0*/  UTMACMDFLUSH ;  /* 0x00000000000079b7 */ /* 0x0001e20000000000 */
[----:B--2---:R-:W-:Y:S04]  /*7a00*/  DEPBAR.LE SB0, 0x1 ;  /* 0x000080400000791a */ /* 0x004fe80000000000 */
.L_x_117:
[----:B------:R-:W-:Y:S05]  /*7a10*/  BSYNC.RECONVERGENT B0 ;  /* 0x0000000000007941 */ /* 0x000fea0003800200 */
.L_x_116:
[----:B------:R-:W-:Y:S06]  /*7a20*/  BAR.SYNC.DEFER_BLOCKING 0x1, 0x80 ;  /* 0x0042000000007b1d */ /* 0x000fec0000010000 */
[----:B------:R-:W2:Y:S01]  /*7a30*/  @P6 SYNCS.PHASECHK.TRANS64.TRYWAIT P0, [R191+URZ+0x50], R204 ;  /* 0x000050ccbf0065a7 */ /* 0x000ea200080011ff */
[----:B------:R-:W-:Y:S01]  /*7a40*/  BSSY B1, `(.L_x_118) ;  /* 0x0000023000017945 */ /* 0x000fe20003800000 */
[----:B--2---:R-:W-:Y:S03]  /*7a50*/  @P6 SEL R181, RZ, 0x1, !P0 ;  /* 0x00000001ffb56807 */ /* 0x004fe60004000000 */
[----:B------:R-:W-:Y:S05]  /*7a60*/  @!P6 BRA `(.L_x_119) ;  /* 0x000000000080e947 */ /* 0x000fea0003800000 */
[----:B------:R-:W-:Y:S01]  /*7a70*/  ISETP.NE.AND P1, PT, R182, RZ, PT ;  /* 0x000000ffb600720c */ /* 0x000fe20003f25270 */
[----:B------:R-:W-:Y:S01]  /*7a80*/  BSSY B0, `(.L_x_120) ;  /* 0x000000a000007945 */ /* 0x000fe20003800000 */
[----:B------:R-:W-:Y:S11]  /*7a90*/  ISETP.NE.AND P0, PT, R181, RZ, PT ;  /* 0x000000ffb500720c */ /* 0x000ff60003f05270 */
[----:B------:R-:W-:Y:S04]  /*7aa0*/  @P1 IMAD R3, R168, 0x2000, R173 ;  /* 0x00002000a8031824 */ /* 0x000fe800078e02ad */
[C---:B------:R-:W-:Y:S01]  /*7ab0*/  @P1 IMAD.IADD R6, R3.reuse, 0x1, R188 ;  /* 0x0000000103061824 */ /* 0x040fe200078e02bc */
[----:B------:R-:W-:Y:S03]  /*7ac0*/  @P1 IADD3 R4, PT, PT, R3, R190, RZ ;  /* 0x000000be03041210 */ /* 0x000fe60007ffe0ff */
[----:B------:R-:W-:Y:S01]  /*7ad0*/  @P1 IMAD.IADD R2, R183, 0x1, R6 ;  /* 0x00000001b7021824 */ /* 0x000fe200078e0206 */
[----:B------:R-:W-:Y:S06]  /*7ae0*/  @P0 BRA `(.L_x_121) ;  /* 0x00000000000c0947 */ /* 0x000fec0003800000 */
[----:B------:R-:W-:Y:S04]  /*7af0*/  SHF.L.U32 R0, R167, 0x1f, RZ ;  /* 0x0000001fa7007819 */ /* 0x000fe800000006ff */
[----:B------:R-:W2:Y:S02]  /*7b00*/  SYNCS.PHASECHK.TRANS64.TRYWAIT P0, [R191+URZ+0x50], R0 ;  /* 0x00005000bf0075a7 */ /* 0x000ea400080011ff */
[----:B--2---:R-:W-:Y:S05]  /*7b10*/  @!P0 BRA `(.L_x_122) ;  /* 0x0000004c003c8947 */ /* 0x004fea0003800000 */
.L_x_121:
[----:B------:R-:W-:Y:S05]  /*7b20*/  BSYNC B0 ;  /* 0x0000000000007941 */ /* 0x000fea0003800000 */
.L_x_120:
[----:B------:R-:W-:Y:S01]  /*7b30*/  ISETP.NE.AND P0, PT, R182, RZ, PT ;  /* 0x000000ffb600720c */ /* 0x000fe20003f05270 */
[----:B--2---:R-:W-:Y:S02]  /*7b40*/  VIADD R191, R191, 0x70 ;  /* 0x00000070bfbf7836 */ /* 0x004fe40000000000 */
[----:B------:R-:W-:Y:S02]  /*7b50*/  IMAD.U32 R0, RZ, RZ, UR45 ;  /* 0x0000002dff007e24 */ /* 0x000fe4000f8e00ff */
[----:B------:R-:W-:Y:S03]  /*7b60*/  VIADD R168, R168, 0x1 ;  /* 0x00000001a8a87836 */ /* 0x000fe60000000000 */
[----:B------:R-:W-:Y:S05]  /*7b70*/  PRMT R0, R0, 0x654, R191 ;  /* 0x0000065400007816 */ /* 0x000fea00000000bf */
[----:B------:R2:W3:Y:S04]  /*7b80*/  @P0 LDS.128 R140, [R3] ;  /* 0x00000000038c0984 */ /* 0x0004e80000000c00 */
[----:B------:R2:W4:Y:S04]  /*7b90*/  @P0 LDS.128 R148, [R4+0x20] ;  /* 0x0000200004940984 */ /* 0x0005280000000c00 */
        /* <DEDUP_REMOVED lines=12> */
[----:B--234-:R-:W-:Y:S02]  /*7c60*/  LOP3.LUT R167, R167, R0, RZ, 0x3c, !PT ;  /* 0x00000000a7a77212 */ /* 0x01cfe400078e3cff */
.L_x_119:
[----:B------:R-:W-:Y:S05]  /*7c70*/  BSYNC B1 ;  /* 0x0000000000017941 */ /* 0x000fea0003800000 */
.L_x_118:
[----:B------:R-:W-:Y:S01]  /*7c80*/  VIADD R0, R71, 0x40 ;  /* 0x0000004047007836 */ /* 0x000fe20000000000 */
[----:B------:R-:W-:Y:S04]  /*7c90*/  BSSY.RECONVERGENT B6, `(.L_x_123) ;  /* 0x0000015000067945 */ /* 0x000fe80003800200 */
[----:B------:R-:W-:Y:S04]  /*7ca0*/  SHF.R.U32.HI R0, RZ, 0x15, R0 ;  /* 0x00000015ff007819 */ /* 0x000fe80000011600 */
[----:B------:R-:W-:Y:S11]  /*7cb0*/  LOP3.LUT P0, RZ, R0, 0x3, R159, 0x48, !PT ;  /* 0x0000000300ff7812 */ /* 0x000ff6000780489f */
[----:B------:R-:W-:Y:S02]  /*7cc0*/  @!UPT UIADD3 URZ, UPT, UPT, URZ, URZ, URZ ;  /* 0x000000fffffff290 */ /* 0x000fe4000fffe0ff */
        /* <DEDUP_REMOVED lines=8> */
[----:B------:R-:W5:Y:S01]  /*7d50*/  LDCU.64 UR4, c[0x4][0x18] ;  /* 0x01000300ff0477ac */ /* 0x000f620008000a00 */
[----:B--2---:R-:W-:Y:S01]  /*7d60*/  MOV R5, UR9 ;  /* 0x0000000900057c02 */ /* 0x004fe20008000f00 */
[----:B------:R-:W-:Y:S01]  /*7d70*/  IMAD.U32 R4, RZ, RZ, UR8 ;  /* 0x00000008ff047e24 */ /* 0x000fe2000f8e00ff */
[----:B---3--:R-:W-:Y:S01]  /*7d80*/  MOV R7, UR7 ;  /* 0x0000000700077c02 */ /* 0x008fe20008000f00 */
[----:B------:R-:W-:Y:S01]  /*7d90*/  IMAD.U32 R6, RZ, RZ, UR6 ;  /* 0x00000006ff067e24 */ /* 0x000fe2000f8e00ff */
[----:B-----5:R-:W-:Y:S01]  /*7da0*/  MOV R11, UR5 ;  /* 0x00000005000b7c02 */ /* 0x020fe20008000f00 */
[----:B------:R-:W-:Y:S02]  /*7db0*/  IMAD.U32 R10, RZ, RZ, UR4 ;  /* 0x00000004ff0a7e24 */ /* 0x000fe4000f8e00ff */
[----:B------:R-:W-:Y:S07]  /*7dc0*/  LEPC R20, `(.L_x_124) ;  /* 0x000000001014794e */ /* 0x000fee0000000000 */
[----:B-1--4-:R-:W-:Y:S05]  /*7dd0*/  CALL.ABS.NOINC R2 ;  /* 0x0000000002007343 */ /* 0x012fea0003c00000 */
.L_x_124:
[----:B------:R-:W-:Y:S05]  /*7de0*/  BSYNC.RECONVERGENT B6 ;  /* 0x0000000000067941 */ /* 0x000fea0003800200 */
.L_x_123:
[----:B------:R-:W-:Y:S01]  /*7df0*/  F2FP.F16.E4M3.UNPACK_B R4, R141 ;  /* 0x0000008dff04723e */ /* 0x000fe200020006ff */
[----:B------:R-:W-:Y:S05]  /*7e00*/  WARPSYNC.ALL ;  /* 0x0000000000007948 */ /* 0x000fea0003800000 */
[----:B------:R-:W-:Y:S01]  /*7e10*/  R2UR UR4, R71 ;  /* 0x00000000470472ca */ /* 0x000fe200000e0000 */
[--C-:B------:R-:W-:Y:S01]  /*7e20*/  HADD2.F32 R78, -RZ, R4.reuse.H0_H0 ;  /* 0x20000004ff4e7230 */ /* 0x100fe20000004100 */
[-C--:B------:R-:W-:Y:S01]  /*7e30*/  F2FP.F16.E4M3.UNPACK_B R0, R140.reuse ;  /* 0x0000008cff00723e */ /* 0x080fe200020006ff */
[----:B------:R-:W-:Y:S01]  /*7e40*/  HADD2.F32 R75, -RZ, R4.H1_H1 ;  /* 0x30000004ff4b7230 */ /* 0x000fe20000004100 */
[----:B------:R-:W-:Y:S01]  /*7e50*/  F2FP.F16.E4M3.UNPACK_B R4, R143 ;  /* 0x0000008fff04723e */ /* 0x000fe200020006ff */
[----:B------:R-:W-:Y:S01]  /*7e60*/  BSSY.RECONVERGENT B0, `(.L_x_125) ;  /* 0x0000116000007945 */ /* 0x000fe20003800200 */
[----:B------:R-:W-:Y:S01]  /*7e70*/  F2FP.F16.E4M3.UNPACK_B R3, R140.H1 ;  /* 0x0000008cff03723e */ /* 0x000fe200030006ff */
[--C-:B------:R-:W-:Y:S01]  /*7e80*/  HADD2.F32 R2, -RZ, R0.reuse.H0_H0 ;  /* 0x20000000ff027230 */ /* 0x100fe20000004100 */
[----:B-1----:R-:W-:Y:S01]  /*7e90*/  F2FP.F16.E4M3.UNPACK_B R127, R154 ;  /* 0x0000009aff7f723e */ /* 0x002fe200020006ff */
[----:B------:R-:W-:Y:S01]  /*7ea0*/  HADD2.F32 R72, -RZ, R0.H1_H1 ;  /* 0x30000000ff487230 */ /* 0x000fe20000004100 */
[----:B------:R-:W-:Y:S01]  /*7eb0*/  F2FP.F16.E4M3.UNPACK_B R0, R141.H1 ;  /* 0x0000008dff00723e */ /* 0x000fe200030006ff */
[--C-:B------:R-:W-:Y:S01]  /*7ec0*/  HADD2.F32 R74, -RZ, R3.reuse.H0_H0 ;  /* 0x20000003ff4a7230 */ /* 0x100fe20000004100 */
[----:B------:R-:W-:Y:S01]  /*7ed0*/  F2FP.F16.E4M3.UNPACK_B R117, R151.H1 ;  /* 0x00000097ff75723e */ /* 0x000fe200030006ff */
[----:B------:R-:W-:Y:S01]  /*7ee0*/  HADD2.F32 R76, -RZ, R3.H1_H1 ;  /* 0x30000003ff4c7230 */ /* 0x000fe20000004100 */
[-C--:B------:R-:W-:Y:S01]  /*7ef0*/  F2FP.F16.E4M3.UNPACK_B R3, R142.reuse ;  /* 0x0000008eff03723e */ /* 0x080fe200020006ff */
[--C-:B------:R-:W-:Y:S01]  /*7f00*/  HADD2.F32 R80, -RZ, R0.reuse.H0_H0 ;  /* 0x20000000ff507230 */ /* 0x100fe20000004100 */
[----:B------:R-:W-:Y:S01]  /*7f10*/  ISETP.NE.AND P0, PT, R176, RZ, PT ;  /* 0x000000ffb000720c */ /* 0x000fe20003f05270 */
[----:B------:R-:W-:Y:S01]  /*7f20*/  HADD2.F32 R77, -RZ, R0.H1_H1 ;  /* 0x30000000ff4d7230 */ /* 0x000fe20000004100 */
[----:B------:R-:W-:Y:S01]  /*7f30*/  F2FP.F16.E4M3.UNPACK_B R0, R142.H1 ;  /* 0x0000008eff00723e */ /* 0x000fe200030006ff */
[--C-:B------:R-:W-:Y:S01]  /*7f40*/  HADD2.F32 R82, -RZ, R3.reuse.H0_H0 ;  /* 0x20000003ff527230 */ /* 0x100fe20000004100 */
[----:B------:R-:W-:Y:S01]  /*7f50*/  ISETP.NE.AND P6, PT, R189, RZ, PT ;  /* 0x000000ffbd00720c */ /* 0x000fe20003fc5270 */
[----:B------:R-:W-:Y:S01]  /*7f60*/  HADD2.F32 R79, -RZ, R3.H1_H1 ;  /* 0x30000003ff4f7230 */ /* 0x000fe20000004100 */
[----:B------:R-:W-:Y:S01]  /*7f70*/  F2FP.F16.E4M3.UNPACK_B R3, R143.H1 ;  /* 0x0000008fff03723e */ /* 0x000fe200030006ff */
[--C-:B------:R-:W-:Y:S02]  /*7f80*/  HADD2.F32 R84, -RZ, R0.reuse.H0_H0 ;  /* 0x20000000ff547230 */ /* 0x100fe40000004100 */
[----:B------:R-:W-:Y:S01]  /*7f90*/  HADD2.F32 R81, -RZ, R0.H1_H1 ;  /* 0x30000000ff517230 */ /* 0x000fe20000004100 */
[-C--:B------:R-:W-:Y:S01]  /*7fa0*/  F2FP.F16.E4M3.UNPACK_B R0, R144.reuse ;  /* 0x00000090ff00723e */ /* 0x080fe200020006ff */
[--C-:B------:R-:W-:Y:S02]  /*7fb0*/  HADD2.F32 R86, -RZ, R4.reuse.H0_H0 ;  /* 0x20000004ff567230 */ /* 0x100fe40000004100 */
[----:B------:R-:W-:Y:S01]  /*7fc0*/  HADD2.F32 R83, -RZ, R4.H1_H1 ;  /* 0x30000004ff537230 */ /* 0x000fe20000004100 */
[-C--:B------:R-:W-:Y:S01]  /*7fd0*/  F2FP.F16.E4M3.UNPACK_B R4, R145.reuse ;  /* 0x00000091ff04723e */ /* 0x080fe200020006ff */
[--C-:B------:R-:W-:Y:S02]  /*7fe0*/  HADD2.F32 R90, -RZ, R0.reuse.H0_H0 ;  /* 0x20000000ff5a7230 */ /* 0x100fe40000004100 */
[----:B------:R-:W-:Y:S01]  /*7ff0*/  HADD2.F32 R87, -RZ, R0.H1_H1 ;  /* 0x30000000ff577230 */ /* 0x000fe20000004100 */
[----:B------:R-:W-:Y:S01]  /*8000*/  F2FP.F16.E4M3.UNPACK_B R0, R145.H1 ;  /* 0x00000091ff00723e */ /* 0x000fe200030006ff */
[--C-:B------:R-:W-:Y:S02]  /*8010*/  HADD2.F32 R88, -RZ, R3.reuse.H0_H0 ;  /* 0x20000003ff587230 */ /* 0x100fe40000004100 */
[----:B------:R-:W-:Y:S01]  /*8020*/  HADD2.F32 R85, -RZ, R3.H1_H1 ;  /* 0x30000003ff557230 */ /* 0x000fe20000004100 */
[----:B------:R-:W-:Y:S01]  /*8030*/  F2FP.F16.E4M3.UNPACK_B R3, R144.H1 ;  /* 0x00000090ff03723e */ /* 0x000fe200030006ff */
[--C-:B------:R-:W-:Y:S02]  /*8040*/  HADD2.F32 R96, -RZ, R0.reuse.H0_H0 ;  /* 0x20000000ff607230 */ /* 0x100fe40000004100 */
[----:B------:R-:W-:Y:S01]  /*8050*/  HADD2.F32 R93, -RZ, R0.H1_H1 ;  /* 0x30000000ff5d7230 */ /* 0x000fe20000004100 */
[-C--:B------:R-:W-:Y:S01]  /*8060*/  F2FP.F16.E4M3.UNPACK_B R0, R146.reuse.H1 ;  /* 0x00000092ff00723e */ /* 0x080fe200030006ff */
[--C-:B------:R-:W-:Y:S02]  /*8070*/  HADD2.F32 R94, -RZ, R4.reuse.H0_H0 ;  /* 0x20000004ff5e7230 */ /* 0x100fe40000004100 */
[----:B------:R-:W-:Y:S01]  /*8080*/  HADD2.F32 R91, -RZ, R4.H1_H1 ;  /* 0x30000004ff5b7230 */ /* 0x000fe20000004100 */
[----:B------:R-:W-:Y:S01]  /*8090*/  F2FP.F16.E4M3.UNPACK_B R4, R147 ;  /* 0x00000093ff04723e */ /* 0x000fe200020006ff */
[--C-:B------:R-:W-:Y:S02]  /*80a0*/  HADD2.F32 R92, -RZ, R3.reuse.H0_H0 ;  /* 0x20000003ff5c7230 */ /* 0x100fe40000004100 */
[----:B------:R-:W-:Y:S01]  /*80b0*/  HADD2.F32 R89, -RZ, R3.H1_H1 ;  /* 0x30000003ff597230 */ /* 0x000fe20000004100 */
[----:B------:R-:W-:Y:S01]  /*80c0*/  F2FP.F16.E4M3.UNPACK_B R3, R146 ;  /* 0x00000092ff03723e */ /* 0x000fe200020006ff */
[--C-:B------:R-:W-:Y:S02]  /*80d0*/  HADD2.F32 R100, -RZ, R0.reuse.H0_H0 ;  /* 0x20000000ff647230 */ /* 0x100fe40000004100 */
[----:B------:R-:W-:Y:S01]  /*80e0*/  HADD2.F32 R97, -RZ, R0.H1_H1 ;  /* 0x30000000ff617230 */ /* 0x000fe20000004100 */
[-C--:B------:R-:W-:Y:S01]  /*80f0*/  F2FP.F16.E4M3.UNPACK_B R0, R148.reuse ;  /* 0x00000094ff00723e */ /* 0x080fe200020006ff */
[--C-:B------:R-:W-:Y:S02]  /*8100*/  HADD2.F32 R102, -RZ, R4.reuse.H0_H0 ;  /* 0x20000004ff667230 */ /* 0x100fe40000004100 */
[----:B------:R-:W-:Y:S01]  /*8110*/  HADD2.F32 R99, -RZ, R4.H1_H1 ;  /* 0x30000004ff637230 */ /* 0x000fe20000004100 */
[----:B------:R-:W-:Y:S01]  /*8120*/  F2FP.F16.E4M3.UNPACK_B R4, R149 ;  /* 0x00000095ff04723e */ /* 0x000fe200020006ff */
[--C-:B------:R-:W-:Y:S02]  /*8130*/  HADD2.F32 R98, -RZ, R3.reuse.H0_H0 ;  /* 0x20000003ff627230 */ /* 0x100fe40000004100 */
[----:B------:R-:W-:Y:S01]  /*8140*/  HADD2.F32 R95, -RZ, R3.H1_H1 ;  /* 0x30000003ff5f7230 */ /* 0x000fe20000004100 */
[----:B------:R-:W-:Y:S01]  /*8150*/  F2FP.F16.E4M3.UNPACK_B R3, R147.H1 ;  /* 0x00000093ff03723e */ /* 0x000fe200030006ff */
[--C-:B------:R-:W-:Y:S02]  /*8160*/  HADD2.F32 R106, -RZ, R0.reuse.H0_H0 ;  /* 0x20000000ff6a7230 */ /* 0x100fe40000004100 */
[----:B------:R-:W-:Y:S01]  /*8170*/  HADD2.F32 R103, -RZ, R0.H1_H1 ;  /* 0x30000000ff677230 */ /* 0x000fe20000004100 */
[----:B------:R-:W-:Y:S01]  /*8180*/  F2FP.F16.E4M3.UNPACK_B R0, R148.H1 ;  /* 0x00000094ff00723e */ /* 0x000fe200030006ff */
[--C-:B------:R-:W-:Y:S02]  /*8190*/  HADD2.F32 R110, -RZ, R4.reuse.H0_H0 ;  /* 0x20000004ff6e7230 */ /* 0x100fe40000004100 */
[----:B------:R-:W-:Y:S02]  /*81a0*/  HADD2.F32 R107, -RZ, R4.H1_H1 ;  /* 0x30000004ff6b7230 */ /* 0x000fe40000004100 */
[--C-:B------:R-:W-:Y:S01]  /*81b0*/  HADD2.F32 R104, -RZ, R3.reuse.H0_H0 ;  /* 0x20000003ff687230 */ /* 0x100fe20000004100 */
[----:B------:R-:W1:Y:S01]  /*81c0*/  LDTM.x64 R4, tmem[UR4+0x40] ;  /* 0x00004004000479ee */ /* 0x000e620008340000 */
[----:B------:R-:W-:Y:S01]  /*81d0*/  HADD2.F32 R101, -RZ, R3.H1_H1 ;  /* 0x30000003ff657230 */ /* 0x000fe20000004100 */
[----:B------:R-:W-:Y:S01]  /*81e0*/  F2FP.F16.E4M3.UNPACK_B R3, R149.H1 ;  /* 0x00000095ff03723e */ /* 0x000fe200030006ff */
        /* <DEDUP_REMOVED lines=14> */
[----:B------:R-:W-:Y:S01]  /*82d0*/  F2FP.F16.E4M3.UNPACK_B R0, R152.H1 ;  /* 0x00000098ff00723e */ /* 0x000fe200030006ff */
[--C-:B------:R-:W-:Y:S02]  /*82e0*/  HADD2.F32 R122, -RZ, R3.reuse.H0_H0 ;  /* 0x20000003ff7a7230 */ /* 0x100fe40000004100 */
[C---:B-1----:R-:W-:Y:S01]  /*82f0*/  FMUL R7, R70.reuse, R7 ;  /* 0x0000000746077220 */ /* 0x042fe20000400000 */
        /* <DEDUP_REMOVED lines=10> */
[C---:B------:R-:W-:Y:S01]  /*83a0*/  FMUL R0, R70.reuse, R4 ;  /* 0x0000000446007220 */ /* 0x040fe20000400000 */
[--C-:B------:R-:W-:Y:S01]  /*83b0*/  HADD2.F32 R130, -RZ, R127.reuse.H0_H0 ;  /* 0x2000007fff827230 */ /* 0x100fe20000004100 */
[----:B------:R-:W-:Y:S01]  /*83c0*/  F2FP.F16.E4M3.UNPACK_B R4, R155 ;  /* 0x0000009bff04723e */ /* 0x000fe200020006ff */
[----:B------:R-:W-:Y:S02]  /*83d0*/  HADD2.F32 R127, -RZ, R127.H1_H1 ;  /* 0x3000007fff7f7230 */ /* 0x000fe40000004100 */
[C---:B------:R-:W-:Y:S01]  /*83e0*/  FFMA R0, R73.reuse, R2, R0 ;  /* 0x0000000249007223 */ /* 0x040fe20000000000 */
[C---:B------:R-:W-:Y:S01]  /*83f0*/  FMUL R2, R70.reuse, R5 ;  /* 0x0000000546027220 */ /* 0x040fe20000400000 */
[--C-:B------:R-:W-:Y:S01]  /*8400*/  HADD2.F32 R132, -RZ, R3.reuse.H0_H0 ;  /* 0x20000003ff847230 */ /* 0x100fe20000004100 */
[----:B------:R-:W-:Y:S01]  /*8410*/  F2FP.F16.E4M3.UNPACK_B R5, R155.H1 ;  /* 0x0000009bff05723e */ /* 0x000fe200030006ff */
[----:B------:R-:W-:Y:S02]  /*8420*/  HADD2.F32 R129, -RZ, R3.H1_H1 ;  /* 0x30000003ff817230 */ /* 0x000fe40000004100 */
[C---:B------:R-:W-:Y:S01]  /*8430*/  FFMA R2, R73.reuse, R72, R2 ;  /* 0x0000004849027223 */ /* 0x040fe20000000002 */
[--C-:B------:R-:W-:Y:S02]  /*8440*/  HADD2.F32 R72, -RZ, R4.reuse.H0_H0 ;  /* 0x20000004ff487230 */ /* 0x100fe40000004100 */
[C---:B------:R-:W-:Y:S01]  /*8450*/  FMUL R3, R70.reuse, R6 ;  /* 0x0000000646037220 */ /* 0x040fe20000400000 */
[----:B------:R-:W-:Y:S02]  /*8460*/  HADD2.F32 R131, -RZ, R4.H1_H1 ;  /* 0x30000004ff837230 */ /* 0x000fe40000004100 */
[C---:B------:R-:W-:Y:S01]  /*8470*/  FMUL R4, R70.reuse, R9 ;  /* 0x0000000946047220 */ /* 0x040fe20000400000 */
[--C-:B------:R-:W-:Y:S02]  /*8480*/  HADD2.F32 R133, -RZ, R5.reuse.H1_H1 ;  /* 0x30000005ff857230 */ /* 0x100fe40000004100 */
[C---:B------:R-:W-:Y:S01]  /*8490*/  FFMA R3, R73.reuse, R74, R3 ;  /* 0x0000004a49037223 */ /* 0x040fe20000000003 */
[----:B------:R-:W-:Y:S01]  /*84a0*/  FFMA R7, R73, R76, R7 ;  /* 0x0000004c49077223 */ /* 0x000fe20000000007 */
[----:B------:R-:W-:Y:S02]  /*84b0*/  HADD2.F32 R74, -RZ, R5.H0_H0 ;  /* 0x20000005ff4a7230 */ /* 0x000fe40000004100 */
[C---:B------:R-:W-:Y:S01]  /*84c0*/  FMUL R5, R70.reuse, R10 ;  /* 0x0000000a46057220 */ /* 0x040fe20000400000 */
[C---:B------:R-:W-:Y:S01]  /*84d0*/  FMUL R6, R70.reuse, R11 ;  /* 0x0000000b46067220 */ /* 0x040fe20000400000 */
[C---:B------:R-:W-:Y:S01]  /*84e0*/  FMUL R11, R70.reuse, R16 ;  /* 0x00000010460b7220 */ /* 0x040fe20000400000 */
[----:B------:R-:W-:Y:S01]  /*84f0*/  F2FP.SATFINITE.E4M3.F32.PACK_AB_MERGE_C R135, R7, R3, RZ ;  /* 0x000000030787723e */ /* 0x000fe200048070ff */
[C---:B------:R-:W-:Y:S01]  /*8500*/  FMUL R3, R70.reuse, R8 ;  /* 0x0000000846037220 */ /* 0x040fe20000400000 */
[C---:B------:R-:W-:Y:S01]  /*8510*/  FMUL R7, R70.reuse, R12 ;  /* 0x0000000c46077220 */ /* 0x040fe20000400000 */
[C---:B------:R-:W-:Y:S01]  /*8520*/  FMUL R8, R70.reuse, R13 ;  /* 0x0000000d46087220 */ /* 0x040fe20000400000 */
[C---:B------:R-:W-:Y:S01]  /*8530*/  FMUL R12, R70.reuse, R17 ;  /* 0x00000011460c7220 */ /* 0x040fe20000400000 */
[C---:B------:R-:W-:Y:S01]  /*8540*/  FFMA R3, R73.reuse, R78, R3 ;  /* 0x0000004e49037223 */ /* 0x040fe20000000003 */
[C---:B------:R-:W-:Y:S01]  /*8550*/  FFMA R4, R73.reuse, R75, R4 ;  /* 0x0000004b49047223 */ /* 0x040fe20000000004 */
[C---:B------:R-:W-:Y:S01]  /*8560*/  FFMA R5, R73.reuse, R80, R5 ;  /* 0x0000005049057223 */ /* 0x040fe20000000005 */
[C---:B------:R-:W-:Y:S01]  /*8570*/  FFMA R6, R73.reuse, R77, R6 ;  /* 0x0000004d49067223 */ /* 0x040fe20000000006 */
[C---:B------:R-:W-:Y:S01]  /*8580*/  FFMA R7, R73.reuse, R82, R7 ;  /* 0x0000005249077223 */ /* 0x040fe20000000007 */
[C---:B------:R-:W-:Y:S01]  /*8590*/  FFMA R8, R73.reuse, R79, R8 ;  /* 0x0000004f49087223 */ /* 0x040fe20000000008 */
[C---:B------:R-:W-:Y:S01]  /*85a0*/  FMUL R16, R70.reuse, R21 ;  /* 0x0000001546107220 */ /* 0x040fe20000400000 */
[----:B------:R-:W-:Y:S01]  /*85b0*/  FMUL R9, R70, R14 ;  /* 0x0000000e46097220 */ /* 0x000fe20000400000 */
[----:B------:R-:W-:Y:S01]  /*85c0*/  F2FP.SATFINITE.E4M3.F32.PACK_AB_MERGE_C R5, R6, R5, RZ ;  /* 0x000000050605723e */ /* 0x000fe200048070ff */
[C---:B------:R-:W-:Y:S01]  /*85d0*/  FMUL R10, R70.reuse, R15 ;  /* 0x0000000f460a7220 */ /* 0x040fe20000400000 */
[C---:B------:R-:W-:Y:S01]  /*85e0*/  FMUL R15, R70.reuse, R20 ;  /* 0x00000014460f7220 */ /* 0x040fe20000400000 */
[C---:B------:R-:W-:Y:S01]  /*85f0*/  FFMA R9, R73.reuse, R84, R9 ;  /* 0x0000005449097223 */ /* 0x040fe20000000009 */
[C---:B------:R-:W-:Y:S01]  /*8600*/  FMUL R20, R70.reuse, R25 ;  /* 0x0000001946147220 */ /* 0x040fe20000400000 */
[C---:B------:R-:W-:Y:S01]  /*8610*/  FFMA R10, R73.reuse, R81, R10 ;  /* 0x00000051490a7223 */ /* 0x040fe2000000000a */
[C---:B------:R-:W-:Y:S01]  /*8620*/  FFMA R11, R73.reuse, R86, R11 ;  /* 0x00000056490b7223 */ /* 0x040fe2000000000b */
[C---:B------:R-:W-:Y:S01]  /*8630*/  FFMA R12, R73.reuse, R83, R12 ;  /* 0x00000053490c7223 */ /* 0x040fe2000000000c */
[C---:B------:R-:W-:Y:S01]  /*8640*/  FMUL R13, R70.reuse, R18 ;  /* 0x00000012460d7220 */ /* 0x040fe20000400000 */
[----:B------:R-:W-:Y:S01]  /*8650*/  FMUL R14, R70, R19 ;  /* 0x00000013460e7220 */ /* 0x000fe20000400000 */
[----:B------:R-:W-:Y:S01]  /*8660*/  F2FP.SATFINITE.E4M3.F32.PACK_AB_MERGE_C R9, R10, R9, RZ ;  /* 0x000000090a09723e */ /* 0x000fe200048070ff */
[C---:B------:R-:W-:Y:S01]  /*8670*/  FMUL R19, R70.reuse, R24 ;  /* 0x0000001846137220 */ /* 0x040fe20000400000 */
        /* <DEDUP_REMOVED lines=17> */
[----:B------:R-:W-:Y:S01]  /*8790*/  FMUL R27, R70, R32 ;  /* 0x00000020461b7220 */ /* 0x000fe20000400000 */
[C---:B------:R-:W-:Y:S01]  /*87a0*/  FFMA R21, R73.reuse, R96, R21 ;  /* 0x0000006049157223 */ /* 0x040fe20000000015 */
[C---:B------:R-:W-:Y:S01]  /*87b0*/  FFMA R22, R73.reuse, R93, R22 ;  /* 0x0000005d49167223 */ /* 0x040fe20000000016 */
[----:B------:R-:W-:Y:S01]  /*87c0*/  F2FP.SATFINITE.E4M3.F32.PACK_AB_MERGE_C R16, R16, R15, R17 ;  /* 0x0000000f1010723e */ /* 0x000fe20004807011 */
[C---:B------:R-:W-:Y:S01]  /*87d0*/  FFMA R23, R73.reuse, R98, R23 ;  /* 0x0000006249177223 */ /* 0x040fe20000000017 */
[C---:B------:R-:W-:Y:S01]  /*87e0*/  FFMA R24, R73.reuse, R95, R24 ;  /* 0x0000005f49187223 */ /* 0x040fe20000000018 */
[----:B------:R-:W-:Y:S01]  /*87f0*/  FMUL R32, R70, R37 ;  /* 0x0000002546207220 */ /* 0x000fe20000400000 */
[----:B------:R-:W-:Y:S01]  /*8800*/  F2FP.SATFINITE.E4M3.F32.PACK_AB_MERGE_C R21, R22, R21, RZ ;  /* 0x000000151615723e */ /* 0x000fe200048070ff */
[C---:B------:R-:W-:Y:S01]  /*8810*/  FMUL R25, R70.reuse, R30 ;  /* 0x0000001e46197220 */ /* 0x040fe20000400000 */
[C---:B------:R-:W-:Y:S01]  /*8820*/  FMUL R26, R70.reuse, R31 ;  /* 0x0000001f461a7220 */ /* 0x040fe20000400000 */
[----:B------:R-:W-:Y:S01]  /*8830*/  FMUL R31, R70, R36 ;  /* 0x00000024461f7220 */ /* 0x000fe20000400000 */
[----:B------:R-:W-:Y:S01]  /*8840*/  F2FP.SATFINITE.E4M3.F32.PACK_AB_MERGE_C R17, R20, R19, R21 ;  /* 0x000000131411723e */ /* 0x000fe20004807015 */
        /* <DEDUP_REMOVED lines=8> */
[----:B------:R-:W-:Y:S01]  /*88d0*/  FMUL R35, R70, R40 ;  /* 0x0000002846237220 */ /* 0x000fe20000400000 */
[C---:B------:R-:W-:Y:S01]  /*88e0*/  FFMA R29, R73.reuse, R104, R29 ;  /* 0x00000068491d7223 */ /* 0x040fe2000000001d */
[----:B------:R-:W-:Y:S01]  /*88f0*/  F2FP.SATFINITE.E4M3.F32.PACK_AB_MERGE_C R18, R24, R23, R18 ;  /* 0x000000171812723e */ /* 0x000fe20004807012 */
        /* <DEDUP_REMOVED lines=22> */
[C---:B------:R-:W-:Y:S01]  /*8a60*/  FMUL R41, R70.reuse, R46 ;  /* 0x0000002e46297220 */ /* 0x040fe20000400000 */
[C---:B------:R-:W-:Y:S01]  /*8a70*/  FMUL R42, R70.reuse, R47 ;  /* 0x0000002f462a7220 */ /* 0x040fe20000400000 */
        /* <DEDUP_REMOVED lines=8> */
[C---:B------:R-:W-:Y:S01]  /*8b00*/  FMUL R47, R70.reuse, R52 ;  /* 0x00000034462f7220 */ /* 0x040fe20000400000 */
[C---:B------:R-:W-:Y:S01]  /*8b10*/  FFMA R44, R73.reuse, R115, R44 ;  /* 0x00000073492c7223 */ /* 0x040fe2000000002c */
[C---:B------:R-:W-:Y:S01]  /*8b20*/  FMUL R48, R70.reuse, R53 ;  /* 0x0000003546307220 */ /* 0x040fe20000400000 */
        /* <DEDUP_REMOVED lines=8> */
[C---:B------:R-:W-:Y:S01]  /*8bb0*/  FFMA R45, R73.reuse, R120, R45 ;  /* 0x00000078492d7223 */ /* 0x040fe2000000002d */
[C---:B------:R-:W-:Y:S01]  /*8bc0*/  FMUL R59, R70.reuse, R64 ;  /* 0x00000040463b7220 */ /* 0x040fe20000400000 */
[C---:B------:R-:W-:Y:S01]  /*8bd0*/  FMUL R60, R70.reuse, R65 ;  /* 0x00000041463c7220 */ /* 0x040fe20000400000 */
[C---:B------:R-:W-:Y:S01]  /*8be0*/  FMUL R61, R70.reuse, R66 ;  /* 0x00000042463d7220 */ /* 0x040fe20000400000 */
[----:B------:R-:W-:Y:S01]  /*8bf0*/  FMUL R62, R70, R67 ;  /* 0x00000043463e7220 */ /* 0x000fe20000400000 */
[C---:B------:R-:W-:Y:S01]  /*8c00*/  FFMA R46, R73.reuse, R117, R46 ;  /* 0x00000075492e7223 */ /* 0x040fe2000000002e */
[----:B------:R-:W-:Y:S01]  /*8c10*/  F2FP.SATFINITE.E4M3.F32.PACK_AB_MERGE_C R64, R2, R0, R135 ;  /* 0x000000000240723e */ /* 0x000fe20004807087 */
[C---:B------:R-:W-:Y:S01]  /*8c20*/  FFMA R47, R73.reuse, R122, R47 ;  /* 0x0000007a492f7223 */ /* 0x040fe2000000002f */
[----:B------:R-:W-:Y:S01]  /*8c30*/  F2FP.SATFINITE.E4M3.F32.PACK_AB_MERGE_C R65, R4, R3, R5 ;  /* 0x000000030441723e */ /* 0x000fe20004807005 */
[C---:B------:R-:W-:Y:S01]  /*8c40*/  FFMA R48, R73.reuse, R119, R48 ;  /* 0x0000007749307223 */ /* 0x040fe20000000030 */
[----:B------:R-:W-:Y:S01]  /*8c50*/  F2FP.SATFINITE.E4M3.F32.PACK_AB_MERGE_C R66, R8, R7, R9 ;  /* 0x000000070842723e */ /* 0x000fe20004807009 */
[C---:B------:R-:W-:Y:S01]  /*8c60*/  FFMA R49, R73.reuse, R124, R49 ;  /* 0x0000007c49317223 */ /* 0x040fe20000000031 */
[----:B------:R-:W-:Y:S01]  /*8c70*/  F2FP.SATFINITE.E4M3.F32.PACK_AB_MERGE_C R67, R12, R11, R13 ;  /* 0x0000000b0c43723e */ /* 0x000fe2000480700d */
[----:B------:R-:W-:Y:S01]  /*8c80*/  FMUL R53, R70, R58 ;  /* 0x0000003a46357220 */ /* 0x000fe20000400000 */
[C---:B------:R-:W-:Y:S01]  /*8c90*/  FFMA R50, R73.reuse, R121, R50 ;  /* 0x0000007949327223 */ /* 0x040fe20000000032 */
[C---:B------:R-:W-:Y:S01]  /*8ca0*/  FFMA R51, R73.reuse, R126, R51 ;  /* 0x0000007e49337223 */ /* 0x040fe20000000033 */
[C---:B------:R-:W-:Y:S01]  /*8cb0*/  FFMA R52, R73.reuse, R123, R52 ;  /* 0x0000007b49347223 */ /* 0x040fe20000000034 */
[----:B------:R1:W-:Y:S01]  /*8cc0*/  STS.128 [R137+UR44+0xa200], R64 ;  /* 0x00a2004089007988 */ /* 0x0003e20008000c2c */
[C---:B------:R-:W-:Y:S01]  /*8cd0*/  FFMA R53, R73.reuse, R128, R53 ;  /* 0x0000008049357223 */ /* 0x040fe20000000035 */
[----:B------:R-:W-:Y:S01]  /*8ce0*/  F2FP.SATFINITE.E4M3.F32.PACK_AB_MERGE_C R37, R38, R37, RZ ;  /* 0x000000252625723e */ /* 0x000fe200048070ff */
[C---:B------:R-:W-:Y:S01]  /*8cf0*/  FFMA R54, R73.reuse, R125, R54 ;  /* 0x0000007d49367223 */ /* 0x040fe20000000036 */
[----:B------:R-:W-:Y:S01]  /*8d00*/  FMUL R58, R70, R63 ;  /* 0x0000003f463a7220 */ /* 0x000fe20000400000 */
[C---:B------:R-:W-:Y:S01]  /*8d10*/  FFMA R55, R73.reuse, R130, R55 ;  /* 0x0000008249377223 */ /* 0x040fe20000000037 */
[C---:B------:R-:W-:Y:S01]  /*8d20*/  FFMA R56, R73.reuse, R127, R56 ;  /* 0x0000007f49387223 */ /* 0x040fe20000000038 */
[C---:B------:R-:W-:Y:S01]  /*8d30*/  FFMA R57, R73.reuse, R132, R57 ;  /* 0x0000008449397223 */ /* 0x040fe20000000039 */
[----:B------:R1:W-:Y:S01]  /*8d40*/  STS.128 [R178+0xa010], R16 ;  /* 0x00a01010b2007388 */ /* 0x0003e20000000c00 */
[----:B------:R-:W-:Y:S01]  /*8d50*/  F2FP.SATFINITE.E4M3.F32.PACK_AB_MERGE_C R33, R36, R35, R37 ;  /* 0x000000232421723e */ /* 0x000fe20004807025 */
[C---:B------:R-:W-:Y:S01]  /*8d60*/  FFMA R58, R73.reuse, R129, R58 ;  /* 0x00000081493a7223 */ /* 0x040fe2000000003a */
[----:B------:R-:W-:Y:S01]  /*8d70*/  F2FP.SATFINITE.E4M3.F32.PACK_AB_MERGE_C R34, R42, R41, RZ ;  /* 0x000000292a22723e */ /* 0x000fe200048070ff */
[C---:B------:R-:W-:Y:S01]  /*8d80*/  FFMA R59, R73.reuse, R72, R59 ;  /* 0x00000048493b7223 */ /* 0x040fe2000000003b */
[----:B------:R-:W-:Y:S01]  /*8d90*/  F2FP.SATFINITE.E4M3.F32.PACK_AB_MERGE_C R35, R46, R45, RZ ;  /* 0x0000002d2e23723e */ /* 0x000fe200048070ff */
        /* <DEDUP_REMOVED lines=25> */
[----:B------:R-:W-:Y:S02]  /*8f30*/  UIADD3 UR4, UP0, UPT, UR62, 0x680, URZ ;  /* 0x000006803e047890 */ /* 0x000fe4000ff1e0ff */
[----:B------:R-:W-:Y:S02]  /*8f40*/  UIADD3 UR9, UPT, UPT, UR49, 0x40, URZ ;  /* 0x0000004031097890 */ /* 0x000fe4000fffe0ff */
[----:B------:R-:W-:Y:S02]  /*8f50*/  UIADD3 UR8, UPT, UPT, UR44, 0xa200, URZ ;  /* 0x0000a2002c087890 */ /* 0x000fe4000fffe0ff */
[----:B------:R-:W-:Y:S01]  /*8f60*/  UIADD3.X UR5, UPT, UPT, URZ, UR63, URZ, UP0, !UPT ;  /* 0x0000003fff057290 */ /* 0x000fe200087fe4ff */
[----:B------:R-:W-:Y:S01]  /*8f70*/  UMOV UR10, UR50 ;  /* 0x00000032000a7c82 */ /* 0x000fe20008000000 */
[----:B------:R-:W-:Y:S07]  /*8f80*/  UMOV UR11, UR36 ;  /* 0x00000024000b7c82 */ /* 0x000fee0008000000 */
[----:B------:R2:W-:Y:S01]  /*8f90*/  UTMASTG.3D [UR8], [UR4] ;  /* 0x00000008040073b5 */ /* 0x0005e20008010000 */
[----:B------:R0:W-:Y:S01]  /*8fa0*/  UTMACMDFLUSH ;  /* 0x00000000000079b7 */ /* 0x0001e20000000000 */
[----:B--2---:R-:W-:Y:S04]  /*8fb0*/  DEPBAR.LE SB0, 0x1 ;  /* 0x000080400000791a */ /* 0x004fe80000000000 */
.L_x_126:
[----:B------:R-:W-:Y:S05]  /*8fc0*/  BSYNC.RECONVERGENT B0 ;  /* 0x0000000000007941 */ /* 0x000fea0003800200 */
.L_x_125:
        /* <DEDUP_REMOVED lines=16> */
.L_x_130:
[----:B------:R-:W-:Y:S05]  /*90d0*/  BSYNC B0 ;  /* 0x0000000000007941 */ /* 0x000fea0003800000 */
.L_x_129:
        /* <DEDUP_REMOVED lines=20> */
.L_x_128:
[----:B------:R-:W-:Y:S05]  /*9220*/  BSYNC B1 ;  /* 0x0000000000017941 */ /* 0x000fea0003800000 */
.L_x_127:
        /* <DEDUP_REMOVED lines=22> */
.L_x_133:
[----:B------:R-:W-:Y:S05]  /*9390*/  BSYNC.RECONVERGENT B6 ;  /* 0x0000000000067941 */ /* 0x000fea0003800200 */
.L_x_132:
        /* <DEDUP_REMOVED lines=276> */
[----:B------:R-:W-:Y:S02]  /*a4e0*/  UIADD3 UR4, UPT, UPT, UR44, 0x8200, URZ ;  /* 0x000082002c047890 */ /* 0x000fe4000fffe0ff */
[----:B------:R-:W-:Y:S01]  /*a4f0*/  UIADD3 UR9, UPT, UPT, UR49, 0x80, URZ ;  /* 0x0000008031097890 */ /* 0x000fe2000fffe0ff */
[----:B------:R-:W-:Y:S01]  /*a500*/  UMOV UR10, UR50 ;  /* 0x00000032000a7c82 */ /* 0x000fe20008000000 */
[----:B------:R-:W-:Y:S02]  /*a510*/  UMOV UR11, UR36 ;  /* 0x00000024000b7c82 */ /* 0x000fe40008000000 */
        /* <DEDUP_REMOVED lines=8> */
.L_x_135:
[----:B------:R-:W-:Y:S05]  /*a5a0*/  BSYNC.RECONVERGENT B0 ;  /* 0x0000000000007941 */ /* 0x000fea0003800200 */
.L_x_134:
        /* <DEDUP_REMOVED lines=16> */
.L_x_139:
[----:B------:R-:W-:Y:S05]  /*a6b0*/  BSYNC B0 ;  /* 0x0000000000007941 */ /* 0x000fea0003800000 */
.L_x_138:
        /* <DEDUP_REMOVED lines=20> */
.L_x_137:
[----:B------:R-:W-:Y:S05]  /*a800*/  BSYNC B1 ;  /* 0x0000000000017941 */ /* 0x000fea0003800000 */
.L_x_136:
[----:B------:R-:W-:Y:S05]  /*a810*/  VIADD R0, R71, 0xc0 ;  /* 0x000000c047007836 */ /* 0x000fea0000000000 */
        /* <DEDUP_REMOVED lines=20> */
.L_x_141:
[----:B------:R-:W-:Y:S01]  /*a960*/  ISETP.NE.AND P0, PT, R176, RZ, PT ;  /* 0x000000ffb000720c */ /* 0x000fe20003f05270 */
[----:B------:R-:W-:Y:S05]  /*a970*/  WARPSYNC.ALL ;  /* 0x0000000000007948 */ /* 0x000fea0003800000 */
[----:B------:R-:W-:Y:S01]  /*a980*/  R2UR UR4, R71 ;  /* 0x00000000470472ca */ /* 0x000fe200000e0000 */
[----:B------:R-:W-:Y:S01]  /*a990*/  BSSY.RECONVERGENT B0, `(.L_x_142) ;  /* 0x000011c000007945 */ /* 0x000fe20003800200 */
[----:B------:R-:W-:Y:S02]  /*a9a0*/  F2FP.F16.E4M3.UNPACK_B R11, R141 ;  /* 0x0000008dff0b723e */ /* 0x000fe400020006ff */
[----:B------:R-:W-:Y:S02]  /*a9b0*/  F2FP.F16.E4M3.UNPACK_B R10, R142 ;  /* 0x0000008eff0a723e */ /* 0x000fe400020006ff */
[----:B------:R-:W-:Y:S01]  /*a9c0*/  F2FP.F16.E4M3.UNPACK_B R9, R143 ;  /* 0x0000008fff09723e */ /* 0x000fe200020006ff */
[--C-:B------:R-:W-:Y:S01]  /*a9d0*/  HADD2.F32 R74, -RZ, R11.reuse.H0_H0 ;  /* 0x2000000bff4a7230 */ /* 0x100fe20000004100 */
[----:B------:R-:W-:Y:S01]  /*a9e0*/  F2FP.F16.E4M3.UNPACK_B R8, R144 ;  /* 0x00000090ff08723e */ /* 0x000fe200020006ff */
[----:B------:R-:W-:Y:S01]  /*a9f0*/  HADD2.F32 R76, -RZ, R11.H1_H1 ;  /* 0x3000000bff4c7230 */ /* 0x000fe20000004100 */
[----:B------:R-:W-:Y:S01]  /*aa00*/  F2FP.F16.E4M3.UNPACK_B R7, R145 ;  /* 0x00000091ff07723e */ /* 0x000fe200020006ff */
[--C-:B------:R-:W-:Y:S01]  /*aa10*/  HADD2.F32 R77, -RZ, R10.reuse.H0_H0 ;  /* 0x2000000aff4d7230 */ /* 0x100fe20000004100 */
[----:B------:R-:W-:Y:S01]  /*aa20*/  F2FP.F16.E4M3.UNPACK_B R6, R146 ;  /* 0x00000092ff06723e */ /* 0x000fe200020006ff */
[----:B------:R-:W-:Y:S01]  /*aa30*/  HADD2.F32 R80, -RZ, R10.H1_H1 ;  /* 0x3000000aff507230 */ /* 0x000fe20000004100 */
[----:B------:R-:W-:Y:S01]  /*aa40*/  F2FP.F16.E4M3.UNPACK_B R5, R147 ;  /* 0x00000093ff05723e */ /* 0x000fe200020006ff */
[--C-:B------:R-:W-:Y:S01]  /*aa50*/  HADD2.F32 R81, -RZ, R9.reuse.H0_H0 ;  /* 0x20000009ff517230 */ /* 0x100fe20000004100 */
[----:B-1----:R-:W-:Y:S01]  /*aa60*/  F2FP.F16.E4M3.UNPACK_B R4, R148 ;  /* 0x00000094ff04723e */ /* 0x002fe200020006ff */
[----:B------:R-:W-:Y:S01]  /*aa70*/  HADD2.F32 R83, -RZ, R9.H1_H1 ;  /* 0x30000009ff537230 */ /* 0x000fe20000004100 */
[-C--:B------:R-:W-:Y:S01]  /*aa80*/  F2FP.F16.E4M3.UNPACK_B R2, R140.reuse ;  /* 0x0000008cff02723e */ /* 0x080fe200020006ff */
[--C-:B------:R-:W-:Y:S01]  /*aa90*/  HADD2.F32 R86, -RZ, R8.reuse.H0_H0 ;  /* 0x20000008ff567230 */ /* 0x100fe20000004100 */
[----:B------:R-:W-:Y:S01]  /*aaa0*/  F2FP.F16.E4M3.UNPACK_B R140, R140.H1 ;  /* 0x0000008cff8c723e */ /* 0x000fe200030006ff */
[----:B------:R-:W-:Y:S01]  /*aab0*/  HADD2.F32 R87, -RZ, R8.H1_H1 ;  /* 0x30000008ff577230 */ /* 0x000fe20000004100 */
[----:B------:R-:W-:Y:S01]  /*aac0*/  F2FP.F16.E4M3.UNPACK_B R141, R141.H1 ;  /* 0x0000008dff8d723e */ /* 0x000fe200030006ff */
[--C-:B------:R-:W-:Y:S01]  /*aad0*/  HADD2.F32 R90, -RZ, R7.reuse.H0_H0 ;  /* 0x20000007ff5a7230 */ /* 0x100fe20000004100 */
[----:B------:R-:W-:Y:S01]  /*aae0*/  F2FP.F16.E4M3.UNPACK_B R142, R142.H1 ;  /* 0x0000008eff8e723e */ /* 0x000fe200030006ff */
[----:B------:R-:W-:Y:S01]  /*aaf0*/  HADD2.F32 R91, -RZ, R7.H1_H1 ;  /* 0x30000007ff5b7230 */ /* 0x000fe20000004100 */
[----:B------:R-:W-:Y:S01]  /*ab00*/  F2FP.F16.E4M3.UNPACK_B R143, R143.H1 ;  /* 0x0000008fff8f723e */ /* 0x000fe200030006ff */
[--C-:B------:R-:W-:Y:S01]  /*ab10*/  HADD2.F32 R94, -RZ, R6.reuse.H0_H0 ;  /* 0x20000006ff5e7230 */ /* 0x100fe20000004100 */
[----:B------:R-:W-:Y:S01]  /*ab20*/  IADD3 R163, PT, PT, R163, 0xd0, RZ ;  /* 0x000000d0a3a37810 */ /* 0x000fe20007ffe0ff */
[----:B------:R-:W-:Y:S01]  /*ab30*/  HADD2.F32 R95, -RZ, R6.H1_H1 ;  /* 0x30000006ff5f7230 */ /* 0x000fe20000004100 */
[----:B------:R-:W-:Y:S01]  /*ab40*/  F2FP.F16.E4M3.UNPACK_B R107, R149 ;  /* 0x00000095ff6b723e */ /* 0x000fe200020006ff */
[--C-:B------:R-:W-:Y:S01]  /*ab50*/  HADD2.F32 R98, -RZ, R5.reuse.H0_H0 ;  /* 0x20000005ff627230 */ /* 0x100fe20000004100 */
[----:B------:R-:W-:Y:S01]  /*ab60*/  LOP3.LUT R163, R163, 0xfefffff8, RZ, 0xc0, !PT ;  /* 0xfefffff8a3a37812 */ /* 0x000fe200078ec0ff */
[----:B------:R-:W-:Y:S01]  /*ab70*/  HADD2.F32 R99, -RZ, R5.H1_H1 ;  /* 0x30000005ff637230 */ /* 0x000fe20000004100 */
[----:B------:R-:W-:Y:S01]  /*ab80*/  F2FP.F16.E4M3.UNPACK_B R111, R150 ;  /* 0x00000096ff6f723e */ /* 0x000fe200020006ff */
[--C-:B------:R-:W-:Y:S01]  /*ab90*/  HADD2.F32 R102, -RZ, R4.reuse.H0_H0 ;  /* 0x20000004ff667230 */ /* 0x100fe20000004100 */
[----:B------:R-:W-:Y:S01]  /*aba0*/  F2FP.F16.E4M3.UNPACK_B R115, R151 ;  /* 0x00000097ff73723e */ /* 0x000fe200020006ff */
[----:B------:R-:W-:Y:S01]  /*abb0*/  HADD2.F32 R103, -RZ, R4.H1_H1 ;  /* 0x30000004ff677230 */ /* 0x000fe20000004100 */
[----:B------:R-:W-:Y:S01]  /*abc0*/  F2FP.F16.E4M3.UNPACK_B R119, R152 ;  /* 0x00000098ff77723e */ /* 0x000fe200020006ff */
[----:B------:R-:W1:Y:S01]  /*abd0*/  LDTM.x64 R4, tmem[UR4+0xc0] ;  /* 0x0000c004000479ee */ /* 0x000e620008340000 */
[--C-:B------:R-:W-:Y:S01]  /*abe0*/  HADD2.F32 R0, -RZ, R2.reuse.H0_H0 ;  /* 0x20000002ff007230 */ /* 0x100fe20000004100 */
[----:B------:R-:W-:Y:S01]  /*abf0*/  NOP ;  /* 0x0000000000007918 */ /* 0x000fe20000000000 */
[----:B-1----:R1:W-:Y:S01]  /*ac00*/  SYNCS.ARRIVE.TRANS64.RED.A1T0 RZ, [R163+URZ], RZ ;  /* 0x000000ffa3ff79a7 */ /* 0x0023e200081004ff */
[----:B------:R-:W-:Y:S01]  /*ac10*/  HADD2.F32 R2, -RZ, R2.H1_H1 ;  /* 0x30000002ff027230 */ /* 0x000fe20000004100 */
[----:B------:R-:W-:Y:S01]  /*ac20*/  F2FP.F16.E4M3.UNPACK_B R123, R153 ;  /* 0x00000099ff7b723e */ /* 0x000fe200020006ff */
[----:B------:R-:W-:Y:S01]  /*ac30*/  HADD2.F32 R78, -RZ, R141.H1_H1 ;  /* 0x3000008dff4e7230 */ /* 0x000fe20000004100 */
[----:B------:R-:W-:Y:S01]  /*ac40*/  F2FP.F16.E4M3.UNPACK_B R127, R154 ;  /* 0x0000009aff7f723e */ /* 0x000fe200020006ff */
[--C-:B------:R-:W-:Y:S01]  /*ac50*/  HADD2.F32 R106, -RZ, R107.reuse.H0_H0 ;  /* 0x2000006bff6a7230 */ /* 0x100fe20000004100 */
[----:B------:R-:W-:Y:S01]  /*ac60*/  F2FP.F16.E4M3.UNPACK_B R130, R155 ;  /* 0x0000009bff82723e */ /* 0x000fe200020006ff */
[----:B------:R-:W-:Y:S01]  /*ac70*/  HADD2.F32 R107, -RZ, R107.H1_H1 ;  /* 0x3000006bff6b7230 */ /* 0x000fe20000004100 */
[----:B------:R-:W-:Y:S01]  /*ac80*/  F2FP.F16.E4M3.UNPACK_B R144, R144.H1 ;  /* 0x00000090ff90723e */ /* 0x000fe200030006ff */
        /* <DEDUP_REMOVED lines=12> */
[C---:B------:R-:W-:Y:S01]  /*ad50*/  FMUL R4, R70.reuse, R4 ;  /* 0x0000000446047220 */ /* 0x040fe20000400000 */
[C---:B------:R-:W-:Y:S01]  /*ad60*/  FMUL R5, R70.reuse, R5 ;  /* 0x0000000546057220 */ /* 0x040fe20000400000 */
[--C-:B------:R-:W-:Y:S02]  /*ad70*/  HADD2.F32 R3, -RZ, R140.reuse.H0_H0 ;  /* 0x2000008cff037230 */ /* 0x100fe40000004100 */
        /* <DEDUP_REMOVED lines=9> */
[----:B------:R-:W-:Y:S02]  /*ae10*/  HADD2.F32 R122, -RZ, R123.H0_H0 ;  /* 0x2000007bff7a7230 */ /* 0x000fe40000004100 */
[C---:B------:R-:W-:Y:S01]  /*ae20*/  FMUL R6, R70.reuse, R6 ;  /* 0x0000000646067220 */ /* 0x040fe20000400000 */
[----:B------:R-:W-:Y:S02]  /*ae30*/  HADD2.F32 R72, -RZ, R140.H1_H1 ;  /* 0x3000008cff487230 */ /* 0x000fe40000004100 */
[C---:B------:R-:W-:Y:S01]  /*ae40*/  FMUL R7, R70.reuse, R7 ;  /* 0x0000000746077220 */ /* 0x040fe20000400000 */
[----:B------:R-:W-:Y:S02]  /*ae50*/  HADD2.F32 R75, -RZ, R141.H0_H0 ;  /* 0x2000008dff4b7230 */ /* 0x000fe40000004100 */
[C---:B------:R-:W-:Y:S01]  /*ae60*/  FFMA R6, R73.reuse, R3, R6 ;  /* 0x0000000349067223 */ /* 0x040fe20000000006 */
[----:B------:R-:W-:Y:S02]  /*ae70*/  HADD2.F32 R123, -RZ, R123.H1_H1 ;  /* 0x3000007bff7b7230 */ /* 0x000fe40000004100 */
[C---:B------:R-:W-:Y:S01]  /*ae80*/  FFMA R7, R73.reuse, R72, R7 ;  /* 0x0000004849077223 */ /* 0x040fe20000000007 */
[C---:B------:R-:W-:Y:S01]  /*ae90*/  FFMA R8, R73.reuse, R74, R8 ;  /* 0x0000004a49087223 */ /* 0x040fe20000000008 */
[----:B------:R-:W-:Y:S01]  /*aea0*/  FFMA R9, R73, R76, R9 ;  /* 0x0000004c49097223 */ /* 0x000fe20000000009 */
[--C-:B------:R-:W-:Y:S02]  /*aeb0*/  HADD2.F32 R126, -RZ, R127.reuse.H0_H0 ;  /* 0x2000007fff7e7230 */ /* 0x100fe40000004100 */
[C---:B------:R-:W-:Y:S01]  /*aec0*/  FMUL R10, R70.reuse, R10 ;  /* 0x0000000a460a7220 */ /* 0x040fe20000400000 */
[----:B------:R-:W-:Y:S01]  /*aed0*/  F2FP.SATFINITE.E4M3.F32.PACK_AB_MERGE_C R76, R7, R6, RZ ;  /* 0x00000006074c723e */ /* 0x000fe200048070ff */
[C---:B------:R-:W-:Y:S01]  /*aee0*/  FMUL R7, R70.reuse, R20 ;  /* 0x0000001446077220 */ /* 0x040fe20000400000 */
[----:B------:R-:W-:Y:S02]  /*aef0*/  HADD2.F32 R127, -RZ, R127.H1_H1 ;  /* 0x3000007fff7f7230 */ /* 0x000fe40000004100 */
[C---:B------:R-:W-:Y:S01]  /*af00*/  FFMA R10, R73.reuse, R75, R10 ;  /* 0x0000004b490a7223 */ /* 0x040fe2000000000a */
[----:B------:R-:W-:Y:S02]  /*af10*/  HADD2.F32 R72, -RZ, R130.H0_H0 ;  /* 0x20000082ff487230 */ /* 0x000fe40000004100 */
[C---:B------:R-:W-:Y:S01]  /*af20*/  FMUL R11, R70.reuse, R11 ;  /* 0x0000000b460b7220 */ /* 0x040fe20000400000 */
[--C-:B------:R-:W-:Y:S02]  /*af30*/  HADD2.F32 R79, -RZ, R142.reuse.H0_H0 ;  /* 0x2000008eff4f7230 */ /* 0x100fe40000004100 */
[C---:B------:R-:W-:Y:S01]  /*af40*/  FMUL R14, R70.reuse, R14 ;  /* 0x0000000e460e7220 */ /* 0x040fe20000400000 */
[----:B------:R-:W-:Y:S02]  /*af50*/  HADD2.F32 R82, -RZ, R142.H1_H1 ;  /* 0x3000008eff527230 */ /* 0x000fe40000004100 */
[C---:B------:R-:W-:Y:S01]  /*af60*/  FFMA R11, R73.reuse, R78, R11 ;  /* 0x0000004e490b7223 */ /* 0x040fe2000000000b */
[C---:B------:R-:W-:Y:S01]  /*af70*/  FFMA R12, R73.reuse, R77, R12 ;  /* 0x0000004d490c7223 */ /* 0x040fe2000000000c */
[C---:B------:R-:W-:Y:S01]  /*af80*/  FFMA R13, R73.reuse, R80, R13 ;  /* 0x00000050490d7223 */ /* 0x040fe2000000000d */
[----:B------:R-:W-:Y:S01]  /*af90*/  FFMA R14, R73, R79, R14 ;  /* 0x0000004f490e7223 */ /* 0x000fe2000000000e */
[----:B------:R-:W-:Y:S01]  /*afa0*/  HADD2.F32 R75, -RZ, R130.H1_H1 ;  /* 0x30000082ff4b7230 */ /* 0x000fe20000004100 */
[----:B------:R-:W-:Y:S01]  /*afb0*/  F2FP.SATFINITE.E4M3.F32.PACK_AB_MERGE_C R78, R11, R10, RZ ;  /* 0x0000000a0b4e723e */ /* 0x000fe200048070ff */
[C---:B------:R-:W-:Y:S01]  /*afc0*/  FMUL R10, R70.reuse, R21 ;  /* 0x00000015460a7220 */ /* 0x040fe20000400000 */
[C---:B------:R-:W-:Y:S01]  /*afd0*/  FMUL R21, R70.reuse, R28 ;  /* 0x0000001c46157220 */ /* 0x040fe20000400000 */
        /* <DEDUP_REMOVED lines=8> */
[C---:B------:R-:W-:Y:S01]  /*b060*/  FMUL R18, R70.reuse, R25 ;  /* 0x0000001946127220 */ /* 0x040fe20000400000 */
[----:B------:R-:W-:Y:S01]  /*b070*/  F2FP.SATFINITE.E4M3.F32.PACK_AB_MERGE_C R14, R15, R14, RZ ;  /* 0x0000000e0f0e723e */ /* 0x000fe200048070ff */
        /* <DEDUP_REMOVED lines=8> */
[C---:B------:R-:W-:Y:S01]  /*b100*/  FFMA R11, R73.reuse, R88, R11 ;  /* 0x00000058490b7223 */ /* 0x040fe2000000000b */
[----:B------:R-:W-:Y:S01]  /*b110*/  FMUL R22, R70, R29 ;  /* 0x0000001d46167220 */ /* 0x000fe20000400000 */
        /* <DEDUP_REMOVED lines=13> */
[----:B------:R-:W-:Y:S01]  /*b1f0*/  FMUL R20, R70, R27 ;  /* 0x0000001b46147220 */ /* 0x000fe20000400000 */
[--C-:B------:R-:W-:Y:S01]  /*b200*/  HADD2.F32 R96, -RZ, R146.reuse.H0_H0 ;  /* 0x20000092ff607230 */ /* 0x100fe20000004100 */
[----:B------:R-:W-:Y:S01]  /*b210*/  F2FP.SATFINITE.E4M3.F32.PACK_AB_MERGE_C R16, R10, R7, R16 ;  /* 0x000000070a10723e */ /* 0x000fe20004807010 */
[----:B------:R-:W-:Y:S02]  /*b220*/  HADD2.F32 R97, -RZ, R146.H1_H1 ;  /* 0x30000092ff617230 */ /* 0x000fe40000004100 */
        /* <DEDUP_REMOVED lines=28> */
[----:B------:R-:W-:Y:S01]  /*b3f0*/  F2FP.F16.E4M3.UNPACK_B R151, R151.H1 ;  /* 0x00000097ff97723e */ /* 0x000fe200030006ff */
[----:B------:R-:W-:Y:S01]  /*b400*/  FMUL R38, R70, R45 ;  /* 0x0000002d46267220 */ /* 0x000fe20000400000 */
[----:B------:R-:W-:Y:S01]  /*b410*/  F2FP.SATFINITE.E4M3.F32.PACK_AB_MERGE_C R19, R28, R27, RZ ;  /* 0x0000001b1c13723e */ /* 0x000fe200048070ff */
[----:B------:R-:W-:Y:S01]  /*b420*/  FFMA R31, R73, R104, R31 ;  /* 0x00000068491f7223 */ /* 0x000fe2000000001f */
[C---:B------:R-:W-:Y:S01]  /*b430*/  FMUL R45, R70.reuse, R52 ;  /* 0x00000034462d7220 */ /* 0x040fe20000400000 */
[C---:B------:R-:W-:Y:S01]  /*b440*/  FMUL R52, R70.reuse, R59 ;  /* 0x0000003b46347220 */ /* 0x040fe20000400000 */
[----:B------:R-:W-:Y:S01]  /*b450*/  F2FP.F16.E4M3.UNPACK_B R152, R152.H1 ;  /* 0x00000098ff98723e */ /* 0x000fe200030006ff */
[C---:B------:R-:W-:Y:S01]  /*b460*/  FMUL R59, R70.reuse, R66 ;  /* 0x00000042463b7220 */ /* 0x040fe20000400000 */
[----:B------:R-:W-:Y:S01]  /*b470*/  F2FP.SATFINITE.E4M3.F32.PACK_AB_MERGE_C R66, R13, R12, R14 ;  /* 0x0000000c0d42723e */ /* 0x000fe2000480700e */
        /* <DEDUP_REMOVED lines=11> */
[C---:B------:R-:W-:Y:S01]  /*b530*/  FFMA R35, R73.reuse, R108, R35 ;  /* 0x0000006c49237223 */ /* 0x040fe20000000023 */
[C---:B------:R-:W-:Y:S01]  /*b540*/  FMUL R36, R70.reuse, R43 ;  /* 0x0000002b46247220 */ /* 0x040fe20000400000 */
[--C-:B------:R-:W-:Y:S02]  /*b550*/  HADD2.F32 R112, -RZ, R150.reuse.H0_H0 ;  /* 0x20000096ff707230 */ /* 0x100fe40000004100 */
[C---:B------:R-:W-:Y:S01]  /*b560*/  FMUL R39, R70.reuse, R46 ;  /* 0x0000002e46277220 */ /* 0x040fe20000400000 */
        /* <DEDUP_REMOVED lines=13> */
[C---:B------:R-:W-:Y:S01]  /*b640*/  FMUL R46, R70.reuse, R53 ;  /* 0x00000035462e7220 */ /* 0x040fe20000400000 */
[--C-:B------:R-:W-:Y:S02]  /*b650*/  HADD2.F32 R120, -RZ, R152.reuse.H0_H0 ;  /* 0x20000098ff787230 */ /* 0x100fe40000004100 */
[C---:B------:R-:W-:Y:S01]  /*b660*/  FMUL R50, R70.reuse, R57 ;  /* 0x0000003946327220 */ /* 0x040fe20000400000 */
[C---:B------:R-:W-:Y:S01]  /*b670*/  FMUL R51, R70.reuse, R58 ;  /* 0x0000003a46337220 */ /* 0x040fe20000400000 */
[C---:B------:R-:W-:Y:S01]  /*b680*/  FMUL R53, R70.reuse, R60 ;  /* 0x0000003c46357220 */ /* 0x040fe20000400000 */
[C---:B------:R-:W-:Y:S01]  /*b690*/  FFMA R43, R73.reuse, R116, R43 ;  /* 0x00000074492b7223 */ /* 0x040fe2000000002b */
[----:B------:R-:W-:Y:S02]  /*b6a0*/  HADD2.F32 R121, -RZ, R152.H1_H1 ;  /* 0x30000098ff797230 */ /* 0x000fe40000004100 */
[C---:B------:R-:W-:Y:S01]  /*b6b0*/  FMUL R47, R70.reuse, R54 ;  /* 0x00000036462f7220 */ /* 0x040fe20000400000 */
[C---:B------:R-:W-:Y:S01]  /*b6c0*/  FMUL R57, R70.reuse, R64 ;  /* 0x0000004046397220 */ /* 0x040fe20000400000 */
[C---:B------:R-:W-:Y:S01]  /*b6d0*/  FMUL R58, R70.reuse, R65 ;  /* 0x00000041463a7220 */ /* 0x040fe20000400000 */
[C---:B------:R-:W-:Y:S01]  /*b6e0*/  FMUL R60, R70.reuse, R67 ;  /* 0x00000043463c7220 */ /* 0x040fe20000400000 */
[----:B------:R-:W-:Y:S01]  /*b6f0*/  FFMA R44, R73, R117, R44 ;  /* 0x00000075492c7223 */ /* 0x000fe2000000002c */
[C---:B------:R-:W-:Y:S01]  /*b700*/  FMUL R48, R70.reuse, R55 ;  /* 0x0000003746307220 */ /* 0x040fe20000400000 */
[----:B------:R-:W-:Y:S01]  /*b710*/  F2FP.SATFINITE.E4M3.F32.PACK_AB_MERGE_C R64, R5, R4, R76 ;  /* 0x000000040540723e */ /* 0x000fe2000480704c */
[----:B------:R-:W-:Y:S01]  /*b720*/  FFMA R45, R73, R118, R45 ;  /* 0x00000076492d7223 */ /* 0x000fe2000000002d */
[----:B------:R-:W-:Y:S01]  /*b730*/  F2FP.SATFINITE.E4M3.F32.PACK_AB_MERGE_C R65, R9, R8, R78 ;  /* 0x000000080941723e */ /* 0x000fe2000480704e */
[----:B------:R-:W-:Y:S01]  /*b740*/  FMUL R49, R70, R56 ;  /* 0x0000003846317220 */ /* 0x000fe20000400000 */
[----:B------:R-:W-:Y:S01]  /*b750*/  F2FP.SATFINITE.E4M3.F32.PACK_AB_MERGE_C R67, R2, R0, R3 ;  /* 0x000000000243723e */ /* 0x000fe20004807003 */
[C---:B------:R-:W-:Y:S01]  /*b760*/  FFMA R46, R73.reuse, R119, R46 ;  /* 0x00000077492e7223 */ /* 0x040fe2000000002e */
[----:B------:R-:W-:Y:S01]  /*b770*/  F2FP.F16.E4M3.UNPACK_B R154, R154.H1 ;  /* 0x0000009aff9a723e */ /* 0x000fe200030006ff */
[--C-:B------:R-:W-:Y:S02]  /*b780*/  HADD2.F32 R124, -RZ, R153.reuse.H0_H0 ;  /* 0x20000099ff7c7230 */ /* 0x100fe40000004100 */
[C---:B------:R-:W-:Y:S01]  /*b790*/  FFMA R47, R73.reuse, R120, R47 ;  /* 0x00000078492f7223 */ /* 0x040fe2000000002f */
[----:B------:R1:W-:Y:S01]  /*b7a0*/  STS.128 [R137+UR44+0xa200], R64 ;  /* 0x00a2004089007988 */ /* 0x0003e20008000c2c */
[----:B------:R-:W-:Y:S02]  /*b7b0*/  HADD2.F32 R125, -RZ, R153.H1_H1 ;  /* 0x30000099ff7d7230 */ /* 0x000fe40000004100 */
[C---:B------:R-:W-:Y:S01]  /*b7c0*/  FFMA R48, R73.reuse, R121, R48 ;  /* 0x0000007949307223 */ /* 0x040fe20000000030 */
[C---:B------:R-:W-:Y:S01]  /*b7d0*/  FFMA R49, R73.reuse, R122, R49 ;  /* 0x0000007a49317223 */ /* 0x040fe20000000031 */
[----:B------:R-:W-:Y:S01]  /*b7e0*/  F2FP.F16.E4M3.UNPACK_B R155, R155.H1 ;  /* 0x0000009bff9b723e */ /* 0x000fe200030006ff */
[C---:B------:R-:W-:Y:S01]  /*b7f0*/  FFMA R50, R73.reuse, R123, R50 ;  /* 0x0000007b49327223 */ /* 0x040fe20000000032 */
[----:B------:R-:W-:Y:S01]  /*b800*/  FMUL R54, R70, R61 ;  /* 0x0000003d46367220 */ /* 0x000fe20000400000 */
[--C-:B------:R-:W-:Y:S01]  /*b810*/  HADD2.F32 R128, -RZ, R154.reuse.H0_H0 ;  /* 0x2000009aff807230 */ /* 0x100fe20000004100 */
[----:B------:R1:W-:Y:S01]  /*b820*/  STS.128 [R178+0xa010], R16 ;  /* 0x00a01010b2007388 */ /* 0x0003e20000000c00 */
[----:B------:R-:W-:Y:S01]  /*b830*/  F2FP.SATFINITE.E4M3.F32.PACK_AB_MERGE_C R35, R36, R35, RZ ;  /* 0x000000232423723e */ /* 0x000fe200048070ff */
[C---:B------:R-:W-:Y:S01]  /*b840*/  FFMA R51, R73.reuse, R124, R51 ;  /* 0x0000007c49337223 */ /* 0x040fe20000000033 */
[----:B------:R-:W-:Y:S01]  /*b850*/  F2FP.SATFINITE.E4M3.F32.PACK_AB_MERGE_C R39, R40, R39, RZ ;  /* 0x000000272827723e */ /* 0x000fe200048070ff */
[----:B------:R-:W-:Y:S02]  /*b860*/  HADD2.F32 R129, -RZ, R154.H1_H1 ;  /* 0x3000009aff817230 */ /* 0x000fe40000004100 */
[C---:B------:R-:W-:Y:S01]  /*b870*/  FMUL R55, R70.reuse, R62 ;  /* 0x0000003e46377220 */ /* 0x040fe20000400000 */
[C---:B------:R-:W-:Y:S01]  /*b880*/  FFMA R52, R73.reuse, R125, R52 ;  /* 0x0000007d49347223 */ /* 0x040fe20000000034 */
[----:B------:R-:W-:Y:S01]  /*b890*/  FMUL R56, R70, R63 ;  /* 0x0000003f46387220 */ /* 0x000fe20000400000 */
[C---:B------:R-:W-:Y:S01]  /*b8a0*/  FFMA R53, R73.reuse, R126, R53 ;  /* 0x0000007e49357223 */ /* 0x040fe20000000035 */
[C---:B------:R-:W-:Y:S01]  /*b8b0*/  FFMA R54, R73.reuse, R127, R54 ;  /* 0x0000007f49367223 */ /* 0x040fe20000000036 */
[--C-:B------:R-:W-:Y:S02]  /*b8c0*/  HADD2.F32 R74, -RZ, R155.reuse.H0_H0 ;  /* 0x2000009bff4a7230 */ /* 0x100fe40000004100 */
[C---:B------:R-:W-:Y:S01]  /*b8d0*/  FFMA R55, R73.reuse, R128, R55 ;  /* 0x0000008049377223 */ /* 0x040fe20000000037 */
[----:B------:R-:W-:Y:S02]  /*b8e0*/  HADD2.F32 R131, -RZ, R155.H1_H1 ;  /* 0x3000009bff837230 */ /* 0x000fe40000004100 */
[C---:B------:R-:W-:Y:S01]  /*b8f0*/  FFMA R56, R73.reuse, R129, R56 ;  /* 0x0000008149387223 */ /* 0x040fe20000000038 */
[----:B------:R-:W-:Y:S01]  /*b900*/  F2FP.SATFINITE.E4M3.F32.PACK_AB_MERGE_C R43, R44, R43, RZ ;  /* 0x0000002b2c2b723e */ /* 0x000fe200048070ff */
[C---:B------:R-:W-:Y:S01]  /*b910*/  FFMA R57, R73.reuse, R72, R57 ;  /* 0x0000004849397223 */ /* 0x040fe20000000039 */
[C---:B------:R-:W-:Y:S01]  /*b920*/  FFMA R58, R73.reuse, R75, R58 ;  /* 0x0000004b493a7223 */ /* 0x040fe2000000003a */
[C---:B------:R-:W-:Y:S01]  /*b930*/  FFMA R59, R73.reuse, R74, R59 ;  /* 0x0000004a493b7223 */ /* 0x040fe2000000003b */
[----:B------:R-:W-:Y:S01]  /*b940*/  F2FP.SATFINITE.E4M3.F32.PACK_AB_MERGE_C R33, R34, R33, R35 ;  /* 0x000000212221723e */ /* 0x000fe20004807023 */
[----:B------:R-:W-:Y:S01]  /*b950*/  FFMA R60, R73, R131, R60 ;  /* 0x00000083493c7223 */ /* 0x000fe2000000003c */
[----:B------:R-:W-:Y:S02]  /*b960*/  F2FP.SATFINITE.E4M3.F32.PACK_AB_MERGE_C R32, R30, R29, R32 ;  /* 0x0000001d1e20723e */ /* 0x000fe40004807020 */
        /* <DEDUP_REMOVED lines=11> */
[----:B------:R-:W-:Y:S03]  /*ba20*/  IADD3 R68, PT, PT, R68, 0x1, RZ ;  /* 0x0000000144447810 */ /* 0x000fe60007ffe0ff */
        /* <DEDUP_REMOVED lines=18> */
.L_x_143:
[----:B------:R-:W-:Y:S05]  /*bb50*/  BSYNC.RECONVERGENT B0 ;  /* 0x0000000000007941 */ /* 0x000fea0003800200 */
.L_x_142:
[----:B------:R-:W-:Y:S01]  /*bb60*/  R2UR UR5, R160 ;  /* 0x00000000a00572ca */ /* 0x000fe200000e0000 */
[----:B------:R-:W-:Y:S01]  /*bb70*/  BAR.SYNC.DEFER_BLOCKING 0x1, 0x80 ;  /* 0x0042000000007b1d */ /* 0x000fe20000010000 */
[----:B------:R-:W-:Y:S01]  /*bb80*/  R2UR UR4, R161 ;  /* 0x00000000a10472ca */ /* 0x000fe200000e0000 */
[----:B------:R-:W-:Y:S01]  /*bb90*/  UISETP.NE.AND UP0, UPT, UR46, URZ, UPT ;  /* 0x000000ff2e00728c */ /* 0x000fe2000bf05270 */
[----:B------:R-:W-:Y:S02]  /*bba0*/  ISETP.NE.AND P0, PT, R164, 0x2, PT ;  /* 0x00000002a400780c */ /* 0x000fe40003f05270 */
[----:B------:R-:W-:Y:S02]  /*bbb0*/  ISETP.NE.AND P1, PT, R68, 0x2, PT ;  /* 0x000000024400780c */ /* 0x000fe40003f25270 */
[----:B------:R-:W-:Y:S02]  /*bbc0*/  SEL R0, RZ, 0x1, P0 ;  /* 0x00000001ff007807 */ /* 0x000fe40000000000 */
[----:B------:R-:W-:Y:S02]  /*bbd0*/  SEL R3, RZ, 0x1, P1 ;  /* 0x00000001ff037807 */ /* 0x000fe40000800000 */
[----:B------:R-:W-:Y:S01]  /*bbe0*/  LOP3.LUT R169, R169, R0, RZ, 0x3c, !PT ;  /* 0x00000000a9a97212 */ /* 0x000fe200078e3cff */
[----:B------:R-:W-:Y:S01]  /*bbf0*/  UIADD3 UR20, UPT, UPT, UR37, UR5, URZ ;  /* 0x0000000525147290 */ /* 0x000fe2000fffe0ff */
[----:B------:R-:W-:Y:S01]  /*bc00*/  LOP3.LUT R170, R170, R3, RZ, 0x3c, !PT ;  /* 0x00000003aaaa7212 */ /* 0x000fe200078e3cff */
[----:B------:R-:W-:Y:S01]  /*bc10*/  UIADD3 UR16, UPT, UPT, UR38, UR4, URZ ;  /* 0x0000000426107290 */ /* 0x000fe2000fffe0ff */
[----:B------:R-:W-:Y:S02]  /*bc20*/  SEL R164, R164, RZ, P0 ;  /* 0x000000ffa4a47207 */ /* 0x000fe40000000000 */
[----:B------:R-:W-:Y:S01]  /*bc30*/  SEL R68, R68, RZ, P1 ;  /* 0x000000ff44447207 */ /* 0x000fe20000800000 */
[----:B------:R-:W-:Y:S01]  /*bc40*/  UMOV UR36, UR59 ;  /* 0x0000003b00247c82 */ /* 0x000fe20008000000 */
[----:B------:R-:W-:Y:S07]  /*bc50*/  BRA.U UP0, `(.L_x_144) ;  /* 0xffffff9900787547 */ /* 0x000fee000b83ffff */
[----:B------:R-:W-:Y:S05]  /*bc60*/  EXIT ;  /* 0x000000000000794d */ /* 0x000fea0003800000 */
.L_x_24:
[----:B--2---:R2:W3:Y:S02]  /*bc70*/  SYNCS.PHASECHK.TRANS64.TRYWAIT P0, [R3+URZ+0xf0], R2 ;  /* 0x0000f002030075a7 */ /* 0x0044e400080011ff */
[----:B---3--:R-:W-:Y:S05]  /*bc80*/  @!P0 NANOSLEEP.SYNCS 0x989680 ;  /* 0x009896800000895d */ /* 0x008fea0003900000 */
[----:B------:R-:W3:Y:S02]  /*bc90*/  @!P0 SYNCS.PHASECHK.TRANS64 P0, [R3+URZ+0xf0], R2 ;  /* 0x0000f002030085a7 */ /* 0x000ee400080010ff */
[----:B---3--:R-:W-:Y:S05]  /*bca0*/  @!P0 BRA `(.L_x_24) ;  /* 0xfffffffc00f08947 */ /* 0x008fea000383ffff */
[----:B------:R-:W-:Y:S05]  /*bcb0*/  BRA `(.L_x_145) ;  /* 0xffffff5c00587947 */ /* 0x000fea000383ffff */
.L_x_27:
[----:B-1----:R-:W-:-:S07]  /*bcc0*/  MOV R0, UR33 ;  /* 0x0000002100007c02 */ /* 0x002fce0008000f00 */
.L_x_146:
[----:B-1----:R1:W2:Y:S02]  /*bcd0*/  SYNCS.PHASECHK.TRANS64.TRYWAIT P0, [R0+URZ+0x28], R3 ;  /* 0x00002803000075a7 */ /* 0x0022a400080011ff */
[----:B--2---:R-:W-:Y:S05]  /*bce0*/  @!P0 NANOSLEEP.SYNCS 0x989680 ;  /* 0x009896800000895d */ /* 0x004fea0003900000 */
[----:B------:R-:W2:Y:S02]  /*bcf0*/  @!P0 SYNCS.PHASECHK.TRANS64 P0, [R0+URZ+0x28], R3 ;  /* 0x00002803000085a7 */ /* 0x000ea400080010ff */
[----:B--2---:R-:W-:Y:S05]  /*bd00*/  @!P0 BRA `(.L_x_146) ;  /* 0xfffffffc00f08947 */ /* 0x004fea000383ffff */
[----:B------:R-:W-:Y:S05]  /*bd10*/  BRA `(.L_x_26) ;  /* 0xffffff5c00b07947 */ /* 0x000fea000383ffff */
.L_x_34:
[----:B-1----:R-:W-:-:S07]  /*bd20*/  MOV R0, UR17 ;  /* 0x0000001100007c02 */ /* 0x002fce0008000f00 */
.L_x_147:
[----:B-1----:R1:W2:Y:S02]  /*bd30*/  SYNCS.PHASECHK.TRANS64.TRYWAIT P0, [R0+URZ+0x28], R3 ;  /* 0x00002803000075a7 */ /* 0x0022a400080011ff */
[----:B--2---:R-:W-:Y:S05]  /*bd40*/  @!P0 NANOSLEEP.SYNCS 0x989680 ;  /* 0x009896800000895d */ /* 0x004fea0003900000 */
[----:B------:R-:W2:Y:S02]  /*bd50*/  @!P0 SYNCS.PHASECHK.TRANS64 P0, [R0+URZ+0x28], R3 ;  /* 0x00002803000085a7 */ /* 0x000ea400080010ff */
[----:B--2---:R-:W-:Y:S05]  /*bd60*/  @!P0 BRA `(.L_x_147) ;  /* 0xfffffffc00f08947 */ /* 0x004fea000383ffff */
[----:B------:R-:W-:Y:S05]  /*bd70*/  BRA `(.L_x_33) ;  /* 0xffffff6000707947 */ /* 0x000fea000383ffff */
.L_x_39:
[----:B-1----:R1:W2:Y:S02]  /*bd80*/  SYNCS.PHASECHK.TRANS64.TRYWAIT P0, [R3+URZ+0xa0], R0 ;  /* 0x0000a000030075a7 */ /* 0x0022a400080011ff */
[----:B--2---:R-:W-:Y:S05]  /*bd90*/  @!P0 NANOSLEEP.SYNCS 0x989680 ;  /* 0x009896800000895d */ /* 0x004fea0003900000 */
[----:B------:R-:W2:Y:S02]  /*bda0*/  @!P0 SYNCS.PHASECHK.TRANS64 P0, [R3+URZ+0xa0], R0 ;  /* 0x0000a000030085a7 */ /* 0x000ea400080010ff */
[----:B--2---:R-:W-:Y:S05]  /*bdb0*/  @!P0 BRA `(.L_x_39) ;  /* 0xfffffffc00f08947 */ /* 0x004fea000383ffff */
[----:B------:R-:W-:Y:S05]  /*bdc0*/  BRA `(.L_x_148) ;  /* 0xffffff6400187947 */ /* 0x000fea000383ffff */
.L_x_43:
[----:B-1----:R-:W-:-:S07]  /*bdd0*/  MOV R0, UR4 ;  /* 0x0000000400007c02 */ /* 0x002fce0008000f00 */
.L_x_149:
[----:B-1----:R1:W2:Y:S02]  /*bde0*/  SYNCS.PHASECHK.TRANS64.TRYWAIT P0, [R0+URZ], R3 ;  /* 0x00000003000075a7 */ /* 0x0022a400080011ff */
[----:B--2---:R-:W-:Y:S05]  /*bdf0*/  @!P0 NANOSLEEP.SYNCS 0x989680 ;  /* 0x009896800000895d */ /* 0x004fea0003900000 */
[----:B------:R-:W2:Y:S02]  /*be00*/  @!P0 SYNCS.PHASECHK.TRANS64 P0, [R0+URZ], R3 ;  /* 0x00000003000085a7 */ /* 0x000ea400080010ff */
[----:B--2---:R-:W-:Y:S05]  /*be10*/  @!P0 BRA `(.L_x_149) ;  /* 0xfffffffc00f08947 */ /* 0x004fea000383ffff */
[----:B------:R-:W-:Y:S05]  /*be20*/  BRA `(.L_x_150) ;  /* 0xffffff6800c47947 */ /* 0x000fea000383ffff */
.L_x_44:
[----:B------:R-:W-:-:S07]  /*be30*/  MOV R0, UR5 ;  /* 0x0000000500007c02 */ /* 0x000fce0008000f00 */
.L_x_151:
[----:B-1----:R1:W2:Y:S02]  /*be40*/  SYNCS.PHASECHK.TRANS64.TRYWAIT P0, [R0+URZ], R3 ;  /* 0x00000003000075a7 */ /* 0x0022a400080011ff */
[----:B--2---:R-:W-:Y:S05]  /*be50*/  @!P0 NANOSLEEP.SYNCS 0x989680 ;  /* 0x009896800000895d */ /* 0x004fea0003900000 */
[----:B------:R-:W2:Y:S02]  /*be60*/  @!P0 SYNCS.PHASECHK.TRANS64 P0, [R0+URZ], R3 ;  /* 0x00000003000085a7 */ /* 0x000ea400080010ff */
[----:B--2---:R-:W-:Y:S05]  /*be70*/  @!P0 BRA `(.L_x_151) ;  /* 0xfffffffc00f08947 */ /* 0x004fea000383ffff */
[----:B------:R-:W-:Y:S05]  /*be80*/  BRA `(.L_x_152) ;  /* 0xffffff6800d07947 */ /* 0x000fea000383ffff */
.L_x_45:
[----:B------:R-:W-:-:S07]  /*be90*/  MOV R0, UR5 ;  /* 0x0000000500007c02 */ /* 0x000fce0008000f00 */
.L_x_153:
[----:B-1----:R1:W2:Y:S02]  /*bea0*/  SYNCS.PHASECHK.TRANS64.TRYWAIT P0, [R0+URZ], R3 ;  /* 0x00000003000075a7 */ /* 0x0022a400080011ff */
[----:B--2---:R-:W-:Y:S05]  /*beb0*/  @!P0 NANOSLEEP.SYNCS 0x989680 ;  /* 0x009896800000895d */ /* 0x004fea0003900000 */
[----:B------:R-:W2:Y:S02]  /*bec0*/  @!P0 SYNCS.PHASECHK.TRANS64 P0, [R0+URZ], R3 ;  /* 0x00000003000085a7 */ /* 0x000ea400080010ff */
[----:B--2---:R-:W-:Y:S05]  /*bed0*/  @!P0 BRA `(.L_x_153) ;  /* 0xfffffffc00f08947 */ /* 0x004fea000383ffff */
[----:B------:R-:W-:Y:S05]  /*bee0*/  BRA `(.L_x_154) ;  /* 0xffffff6800dc7947 */ /* 0x000fea000383ffff */
.L_x_46:
[----:B------:R-:W-:-:S07]  /*bef0*/  MOV R0, UR5 ;  /* 0x0000000500007c02 */ /* 0x000fce0008000f00 */
.L_x_155:
[----:B-1----:R1:W2:Y:S02]  /*bf00*/  SYNCS.PHASECHK.TRANS64.TRYWAIT P0, [R0+URZ], R3 ;  /* 0x00000003000075a7 */ /* 0x0022a400080011ff */
[----:B--2---:R-:W-:Y:S05]  /*bf10*/  @!P0 NANOSLEEP.SYNCS 0x989680 ;  /* 0x009896800000895d */ /* 0x004fea0003900000 */
[----:B------:R-:W2:Y:S02]  /*bf20*/  @!P0 SYNCS.PHASECHK.TRANS64 P0, [R0+URZ], R3 ;  /* 0x00000003000085a7 */ /* 0x000ea400080010ff */
[----:B--2---:R-:W-:Y:S05]  /*bf30*/  @!P0 BRA `(.L_x_155) ;  /* 0xfffffffc00f08947 */ /* 0x004fea000383ffff */
[----:B------:R-:W-:Y:S05]  /*bf40*/  BRA `(.L_x_156) ;  /* 0xffffff6800e87947 */ /* 0x000fea000383ffff */
.L_x_49:
[----:B-1----:R1:W2:Y:S02]  /*bf50*/  SYNCS.PHASECHK.TRANS64.TRYWAIT P0, [R0+URZ+0xe0], R5 ;  /* 0x0000e005000075a7 */ /* 0x0022a400080011ff */
[----:B--2---:R-:W-:Y:S05]  /*bf60*/  @!P0 NANOSLEEP.SYNCS 0x989680 ;  /* 0x009896800000895d */ /* 0x004fea0003900000 */
[----:B------:R-:W2:Y:S02]  /*bf70*/  @!P0 SYNCS.PHASECHK.TRANS64 P0, [R0+URZ+0xe0], R5 ;  /* 0x0000e005000085a7 */ /* 0x000ea400080010ff */
[----:B--2---:R-:W-:Y:S05]  /*bf80*/  @!P0 BRA `(.L_x_49) ;  /* 0xfffffffc00f08947 */ /* 0x004fea000383ffff */
[----:B------:R-:W-:Y:S05]  /*bf90*/  BRA `(.L_x_157) ;  /* 0xffffff6c00447947 */ /* 0x000fea000383ffff */
.L_x_50:
[----:B------:R-:W-:-:S07]  /*bfa0*/  MOV R0, UR4 ;  /* 0x0000000400007c02 */ /* 0x000fce0008000f00 */
.L_x_158:
[----:B-1----:R1:W2:Y:S02]  /*bfb0*/  SYNCS.PHASECHK.TRANS64.TRYWAIT P0, [R0+URZ+0xb0], R7 ;  /* 0x0000b007000075a7 */ /* 0x0022a400080011ff */
[----:B--2---:R-:W-:Y:S05]  /*bfc0*/  @!P0 NANOSLEEP.SYNCS 0x989680 ;  /* 0x009896800000895d */ /* 0x004fea0003900000 */
[----:B------:R-:W2:Y:S02]  /*bfd0*/  @!P0 SYNCS.PHASECHK.TRANS64 P0, [R0+URZ+0xb0], R7 ;  /* 0x0000b007000085a7 */ /* 0x000ea400080010ff */
[----:B--2---:R-:W-:Y:S05]  /*bfe0*/  @!P0 BRA `(.L_x_158) ;  /* 0xfffffffc00f08947 */ /* 0x004fea000383ffff */
[----:B------:R-:W-:Y:S05]  /*bff0*/  BRA `(.L_x_159) ;  /* 0xffffff6c00547947 */ /* 0x000fea000383ffff */
.L_x_51:
[----:B-1----:R1:W2:Y:S02]  /*c000*/  SYNCS.PHASECHK.TRANS64.TRYWAIT P1, [R0+URZ+0xa0], R5 ;  /* 0x0000a005000075a7 */ /* 0x0022a400080211ff */
[----:B--2---:R-:W-:Y:S05]  /*c010*/  @!P1 NANOSLEEP.SYNCS 0x989680 ;  /* 0x009896800000995d */ /* 0x004fea0003900000 */
[----:B------:R-:W2:Y:S02]  /*c020*/  @!P1 SYNCS.PHASECHK.TRANS64 P1, [R0+URZ+0xa0], R5 ;  /* 0x0000a005000095a7 */ /* 0x000ea400080210ff */
[----:B--2---:R-:W-:Y:S05]  /*c030*/  @!P1 BRA `(.L_x_51) ;  /* 0xfffffffc00f09947 */ /* 0x004fea000383ffff */
[----:B------:R-:W-:Y:S05]  /*c040*/  BRA `(.L_x_160) ;  /* 0xffffff6c00847947 */ /* 0x000fea000383ffff */
.L_x_54:
[----:B------:R-:W-:-:S07]  /*c050*/  MOV R0, UR4 ;  /* 0x0000000400007c02 */ /* 0x000fce0008000f00 */
.L_x_161:
[----:B-1----:R1:W2:Y:S02]  /*c060*/  SYNCS.PHASECHK.TRANS64.TRYWAIT P0, [R0+URZ+0xb0], R3 ;  /* 0x0000b003000075a7 */ /* 0x0022a400080011ff */
[----:B--2---:R-:W-:Y:S05]  /*c070*/  @!P0 NANOSLEEP.SYNCS 0x989680 ;  /* 0x009896800000895d */ /* 0x004fea0003900000 */
[----:B------:R-:W2:Y:S02]  /*c080*/  @!P0 SYNCS.PHASECHK.TRANS64 P0, [R0+URZ+0xb0], R3 ;  /* 0x0000b003000085a7 */ /* 0x000ea400080010ff */
[----:B--2---:R-:W-:Y:S05]  /*c090*/  @!P0 BRA `(.L_x_161) ;  /* 0xfffffffc00f08947 */ /* 0x004fea000383ffff */
[----:B------:R-:W-:Y:S05]  /*c0a0*/  BRA `(.L_x_53) ;  /* 0xffffff6c00d87947 */ /* 0x000fea000383ffff */
.L_x_63:
[----:B-1----:R-:W-:-:S04]  /*c0b0*/  MOV R5, UR5 ;  /* 0x0000000500057c02 */ /* 0x002fc80008000f00 */
[----:B------:R1:W2:Y:S03]  /*c0c0*/  SYNCS.PHASECHK.TRANS64.TRYWAIT P0, [R5+URZ+0x8], R6 ;  /* 0x00000806050075a7 */ /* 0x0002a600080011ff */
[----:B--2---:R-:W-:Y:S05]  /*c0d0*/  @!P0 NANOSLEEP.SYNCS 0x989680 ;  /* 0x009896800000895d */ /* 0x004fea0003900000 */
[----:B------:R-:W2:Y:S02]  /*c0e0*/  @!P0 SYNCS.PHASECHK.TRANS64 P0, [R5+URZ+0x8], R6 ;  /* 0x00000806050085a7 */ /* 0x000ea400080010ff */
[----:B--2---:R-:W-:Y:S05]  /*c0f0*/  @!P0 BRA `(.L_x_63) ;  /* 0xfffffffc00ec8947 */ /* 0x004fea000383ffff */
[----:B------:R-:W-:Y:S05]  /*c100*/  BRA `(.L_x_62) ;  /* 0xffffff70008c7947 */ /* 0x000fea000383ffff */
.L_x_65:
[----:B------:R-:W-:Y:S01]  /*c110*/  BSSY B0, `(.L_x_162) ;  /* 0x0000006000007945 */ /* 0x000fe20003800000 */
[----:B------:R-:W-:-:S07]  /*c120*/  MOV R15, 0xffffffff ;  /* 0xffffffff000f7802 */ /* 0x000fce0000000f00 */
[----:B-1---5:R-:W-:Y:S05]  /*c130*/  WARPSYNC.COLLECTIVE R15, `(.L_x_163) ;  /* 0x000000000f0c7348 */ /* 0x022fea0003c00000 */
[----:B------:R-:W-:Y:S02]  /*c140*/  ELECT P6, UR79, PT ;  /* 0x00000000004f782f */ /* 0x000fe400038c0000 */
[----:B------:R-:W-:Y:S01]  /*c150*/  MOV R14, UR79 ;  /* 0x0000004f000e7c02 */ /* 0x000fe20008000f00 */
[----:B-1---5:R-:W-:Y:S10]  /*c160*/  ENDCOLLECTIVE ;  /* 0x000000000000791b */ /* 0x022ff40003800000 */
.L_x_163:
[----:B------:R-:W-:Y:S05]  /*c170*/  BSYNC B0 ;  /* 0x0000000000007941 */ /* 0x000fea0003800000 */
.L_x_162:
[----:B------:R-:W-:Y:S01]  /*c180*/  PLOP3.LUT P0, PT, P6, PT, PT, 0x80, 0x8 ;  /* 0x000000000008781c */ /* 0x000fe2000370f070 */
[----:B------:R-:W-:-:S12]  /*c190*/  BRA `(.L_x_164) ;  /* 0xffffff7000b87947 */ /* 0x000fd8000383ffff */
.L_x_67:
[----:B-1----:R-:W-:-:S04]  /*c1a0*/  MOV R3, UR5 ;  /* 0x0000000500037c02 */ /* 0x002fc80008000f00 */
[----:B------:R1:W2:Y:S03]  /*c1b0*/  SYNCS.PHASECHK.TRANS64.TRYWAIT P0, [R3+URZ+0x8], R4 ;  /* 0x00000804030075a7 */ /* 0x0002a600080011ff */
[----:B--2---:R-:W-:Y:S05]  /*c1c0*/  @!P0 NANOSLEEP.SYNCS 0x989680 ;  /* 0x009896800000895d */ /* 0x004fea0003900000 */
[----:B------:R-:W2:Y:S02]  /*c1d0*/  @!P0 SYNCS.PHASECHK.TRANS64 P0, [R3+URZ+0x8], R4 ;  /* 0x00000804030085a7 */ /* 0x000ea400080010ff */
[----:B--2---:R-:W-:Y:S05]  /*c1e0*/  @!P0 BRA `(.L_x_67) ;  /* 0xfffffffc00ec8947 */ /* 0x004fea000383ffff */
[----:B------:R-:W-:Y:S05]  /*c1f0*/  BRA `(.L_x_66) ;  /* 0xffffff7000bc7947 */ /* 0x000fea000383ffff */
.L_x_68:
[----:B-1----:R1:W2:Y:S02]  /*c200*/  SYNCS.PHASECHK.TRANS64.TRYWAIT P0, [R0+URZ+0xa0], R5 ;  /* 0x0000a005000075a7 */ /* 0x0022a400080011ff */
[----:B--2---:R-:W-:Y:S05]  /*c210*/  @!P0 NANOSLEEP.SYNCS 0x989680 ;  /* 0x009896800000895d */ /* 0x004fea0003900000 */
[----:B------:R-:W2:Y:S02]  /*c220*/  @!P0 SYNCS.PHASECHK.TRANS64 P0, [R0+URZ+0xa0], R5 ;  /* 0x0000a005000085a7 */ /* 0x000ea400080010ff */
[----:B--2---:R-:W-:Y:S05]  /*c230*/  @!P0 BRA `(.L_x_68) ;  /* 0xfffffffc00f08947 */ /* 0x004fea000383ffff */
[----:B------:R-:W-:Y:S05]  /*c240*/  BRA `(.L_x_165) ;  /* 0xffffff7400907947 */ /* 0x000fea000383ffff */
.L_x_70:
[----:B------:R-:W-:-:S07]  /*c250*/  MOV R0, UR19 ;  /* 0x0000001300007c02 */ /* 0x000fce0008000f00 */
.L_x_166:
[----:B-1----:R1:W2:Y:S02]  /*c260*/  SYNCS.PHASECHK.TRANS64.TRYWAIT P0, [R0+URZ+0xd0], R5 ;  /* 0x0000d005000075a7 */ /* 0x0022a400080011ff */
[----:B--2---:R-:W-:Y:S05]  /*c270*/  @!P0 NANOSLEEP.SYNCS 0x989680 ;  /* 0x009896800000895d */ /* 0x004fea0003900000 */
[----:B------:R-:W2:Y:S02]  /*c280*/  @!P0 SYNCS.PHASECHK.TRANS64 P0, [R0+URZ+0xd0], R5 ;  /* 0x0000d005000085a7 */ /* 0x000ea400080010ff */
[----:B--2---:R-:W-:Y:S05]  /*c290*/  @!P0 BRA `(.L_x_166) ;  /* 0xfffffffc00f08947 */ /* 0x004fea000383ffff */
[----:B------:R-:W-:Y:S05]  /*c2a0*/  BRA `(.L_x_167) ;  /* 0xffffff7400d87947 */ /* 0x000fea000383ffff */
.L_x_73:
[----:B------:R-:W-:Y:S07]  /*c2b0*/  MOV R0, UR6 ;  /* 0x0000000600007c02 */ /* 0x000fee0008000f00 */
.L_x_168:
[----:B-1----:R1:W2:Y:S02]  /*c2c0*/  SYNCS.PHASECHK.TRANS64.TRYWAIT P0, [R0+URZ], R5 ;  /* 0x00000005000075a7 */ /* 0x0022a400080011ff */
[----:B--2---:R-:W-:Y:S05]  /*c2d0*/  @!P0 NANOSLEEP.SYNCS 0x989680 ;  /* 0x009896800000895d */ /* 0x004fea0003900000 */
[----:B------:R-:W2:Y:S02]  /*c2e0*/  @!P0 SYNCS.PHASECHK.TRANS64 P0, [R0+URZ], R5 ;  /* 0x00000005000085a7 */ /* 0x000ea400080010ff */
[----:B--2---:R-:W-:Y:S05]  /*c2f0*/  @!P0 BRA `(.L_x_168) ;  /* 0xfffffffc00f08947 */ /* 0x004fea000383ffff */
[----:B------:R-:W-:Y:S05]  /*c300*/  BRA `(.L_x_72) ;  /* 0xffffff7400f07947 */ /* 0x000fea000383ffff */
.L_x_77:
[----:B-1----:R-:W-:-:S07]  /*c310*/  MOV R0, UR4 ;  /* 0x0000000400007c02 */ /* 0x002fce0008000f00 */
.L_x_169:
[----:B-1----:R1:W2:Y:S02]  /*c320*/  SYNCS.PHASECHK.TRANS64.TRYWAIT P0, [R0+URZ], R3 ;  /* 0x00000003000075a7 */ /* 0x0022a400080011ff */
[----:B--2---:R-:W-:Y:S05]  /*c330*/  @!P0 NANOSLEEP.SYNCS 0x989680 ;  /* 0x009896800000895d */ /* 0x004fea0003900000 */
[----:B------:R-:W2:Y:S02]  /*c340*/  @!P0 SYNCS.PHASECHK.TRANS64 P0, [R0+URZ], R3 ;  /* 0x00000003000085a7 */ /* 0x000ea400080010ff */
[----:B--2---:R-:W-:Y:S05]  /*c350*/  @!P0 BRA `(.L_x_169) ;  /* 0xfffffffc00f08947 */ /* 0x004fea000383ffff */
[----:B------:R-:W-:Y:S05]  /*c360*/  BRA `(.L_x_170) ;  /* 0xffffff7800a87947 */ /* 0x000fea000383ffff */
.L_x_80:
[----:B------:R-:W-:-:S07]  /*c370*/  MOV R0, UR13 ;  /* 0x0000000d00007c02 */ /* 0x000fce0008000f00 */
.L_x_171:
[----:B-1----:R1:W2:Y:S02]  /*c380*/  SYNCS.PHASECHK.TRANS64.TRYWAIT P1, [R0+URZ+0x100], R3 ;  /* 0x00010003000075a7 */ /* 0x0022a400080211ff */
[----:B--2---:R-:W-:Y:S05]  /*c390*/  @!P1 NANOSLEEP.SYNCS 0x989680 ;  /* 0x009896800000995d */ /* 0x004fea0003900000 */
[----:B------:R-:W2:Y:S02]  /*c3a0*/  @!P1 SYNCS.PHASECHK.TRANS64 P1, [R0+URZ+0x100], R3 ;  /* 0x00010003000095a7 */ /* 0x000ea400080210ff */
[----:B--2---:R-:W-:Y:S05]  /*c3b0*/  @!P1 BRA `(.L_x_171) ;  /* 0xfffffffc00f09947 */ /* 0x004fea000383ffff */
[----:B------:R-:W-:Y:S05]  /*c3c0*/  BRA `(.L_x_172) ;  /* 0xffffff7800f47947 */ /* 0x000fea000383ffff */
.L_x_85:
[----:B--2---:R2:W3:Y:S02]  /*c3d0*/  SYNCS.PHASECHK.TRANS64.TRYWAIT P0, [R12+URZ+0xa0], R9 ;  /* 0x0000a0090c0075a7 */ /* 0x0044e400080011ff */
[----:B---3--:R-:W-:Y:S05]  /*c3e0*/  @!P0 NANOSLEEP.SYNCS 0x989680 ;  /* 0x009896800000895d */ /* 0x008fea0003900000 */
[----:B------:R-:W3:Y:S02]  /*c3f0*/  @!P0 SYNCS.PHASECHK.TRANS64 P0, [R12+URZ+0xa0], R9 ;  /* 0x0000a0090c0085a7 */ /* 0x000ee400080010ff */
[----:B---3--:R-:W-:Y:S05]  /*c400*/  @!P0 BRA `(.L_x_85) ;  /* 0xfffffffc00f08947 */ /* 0x008fea000383ffff */
[----:B------:R-:W-:Y:S05]  /*c410*/  BRA `(.L_x_173) ;  /* 0xffffff80001c7947 */ /* 0x000fea000383ffff */
.L_x_88:
[----:B------:R-:W-:Y:S07]  /*c420*/  MOV R0, UR21 ;  /* 0x0000001500007c02 */ /* 0x000fee0008000f00 */
.L_x_174:
[----:B--2---:R2:W3:Y:S02]  /*c430*/  SYNCS.PHASECHK.TRANS64.TRYWAIT P2, [R0+URZ+0x98], R11 ;  /* 0x0000980b000075a7 */ /* 0x0044e400080411ff */
[----:B---3--:R-:W-:Y:S05]  /*c440*/  @!P2 NANOSLEEP.SYNCS 0x989680 ;  /* 0x009896800000a95d */ /* 0x008fea0003900000 */
[----:B------:R-:W3:Y:S02]  /*c450*/  @!P2 SYNCS.PHASECHK.TRANS64 P2, [R0+URZ+0x98], R11 ;  /* 0x0000980b0000a5a7 */ /* 0x000ee400080410ff */
[----:B---3--:R-:W-:Y:S05]  /*c460*/  @!P2 BRA `(.L_x_174) ;  /* 0xfffffffc00f0a947 */ /* 0x008fea000383ffff */
[----:B------:R-:W-:Y:S05]  /*c470*/  BRA `(.L_x_87) ;  /* 0xffffff8400847947 */ /* 0x000fea000383ffff */
.L_x_91:
[----:B--2---:R-:W-:Y:S07]  /*c480*/  MOV R0, UR21 ;  /* 0x0000001500007c02 */ /* 0x004fee0008000f00 */
.L_x_175:
[----:B--2---:R2:W3:Y:S02]  /*c490*/  SYNCS.PHASECHK.TRANS64.TRYWAIT P0, [R0+URZ+0x70], R9 ;  /* 0x00007009000075a7 */ /* 0x0044e400080011ff */
[----:B---3--:R-:W-:Y:S05]  /*c4a0*/  @!P0 NANOSLEEP.SYNCS 0x989680 ;  /* 0x009896800000895d */ /* 0x008fea0003900000 */
[----:B------:R-:W3:Y:S02]  /*c4b0*/  @!P0 SYNCS.PHASECHK.TRANS64 P0, [R0+URZ+0x70], R9 ;  /* 0x00007009000085a7 */ /* 0x000ee400080010ff */
[----:B---3--:R-:W-:Y:S05]  /*c4c0*/  @!P0 BRA `(.L_x_175) ;  /* 0xfffffffc00f08947 */ /* 0x008fea000383ffff */
[----:B------:R-:W-:Y:S05]  /*c4d0*/  BRA `(.L_x_176) ;  /* 0xffffff8400e07947 */ /* 0x000fea000383ffff */
.L_x_92:
[----:B------:R-:W-:Y:S07]  /*c4e0*/  MOV R0, UR21 ;  /* 0x0000001500007c02 */ /* 0x000fee0008000f00 */
.L_x_177:
[----:B--2---:R2:W3:Y:S02]  /*c4f0*/  SYNCS.PHASECHK.TRANS64.TRYWAIT P0, [R0+URZ+0x78], R9 ;  /* 0x00007809000075a7 */ /* 0x0044e400080011ff */
[----:B---3--:R-:W-:Y:S05]  /*c500*/  @!P0 NANOSLEEP.SYNCS 0x989680 ;  /* 0x009896800000895d */ /* 0x008fea0003900000 */
[----:B------:R-:W3:Y:S02]  /*c510*/  @!P0 SYNCS.PHASECHK.TRANS64 P0, [R0+URZ+0x78], R9 ;  /* 0x00007809000085a7 */ /* 0x000ee400080010ff */
[----:B---3--:R-:W-:Y:S05]  /*c520*/  @!P0 BRA `(.L_x_177) ;  /* 0xfffffffc00f08947 */ /* 0x008fea000383ffff */
[----:B------:R-:W-:Y:S05]  /*c530*/  BRA `(.L_x_178) ;  /* 0xffffff88001c7947 */ /* 0x000fea000383ffff */
.L_x_93:
[----:B------:R-:W-:Y:S07]  /*c540*/  MOV R0, UR21 ;  /* 0x0000001500007c02 */ /* 0x000fee0008000f00 */
.L_x_179:
[----:B--2---:R2:W3:Y:S02]  /*c550*/  SYNCS.PHASECHK.TRANS64.TRYWAIT P0, [R0+URZ+0x80], R9 ;  /* 0x00008009000075a7 */ /* 0x0044e400080011ff */
[----:B---3--:R-:W-:Y:S05]  /*c560*/  @!P0 NANOSLEEP.SYNCS 0x989680 ;  /* 0x009896800000895d */ /* 0x008fea0003900000 */
[----:B------:R-:W3:Y:S02]  /*c570*/  @!P0 SYNCS.PHASECHK.TRANS64 P0, [R0+URZ+0x80], R9 ;  /* 0x00008009000085a7 */ /* 0x000ee400080010ff */
[----:B---3--:R-:W-:Y:S05]  /*c580*/  @!P0 BRA `(.L_x_179) ;  /* 0xfffffffc00f08947 */ /* 0x008fea000383ffff */
[----:B------:R-:W-:Y:S05]  /*c590*/  BRA `(.L_x_180) ;  /* 0xffffff8800647947 */ /* 0x000fea000383ffff */
.L_x_94:
[----:B------:R-:W-:Y:S07]  /*c5a0*/  MOV R0, UR21 ;  /* 0x0000001500007c02 */ /* 0x000fee0008000f00 */
.L_x_181:
[----:B--2---:R2:W3:Y:S02]  /*c5b0*/  SYNCS.PHASECHK.TRANS64.TRYWAIT P0, [R0+URZ+0x88], R9 ;  /* 0x00008809000075a7 */ /* 0x0044e400080011ff */
[----:B---3--:R-:W-:Y:S05]  /*c5c0*/  @!P0 NANOSLEEP.SYNCS 0x989680 ;  /* 0x009896800000895d */ /* 0x008fea0003900000 */
[----:B------:R-:W3:Y:S02]  /*c5d0*/  @!P0 SYNCS.PHASECHK.TRANS64 P0, [R0+URZ+0x88], R9 ;  /* 0x00008809000085a7 */ /* 0x000ee400080010ff */
[----:B---3--:R-:W-:Y:S05]  /*c5e0*/  @!P0 BRA `(.L_x_181) ;  /* 0xfffffffc00f08947 */ /* 0x008fea000383ffff */
[----:B------:R-:W-:Y:S05]  /*c5f0*/  BRA `(.L_x_182) ;  /* 0xffffff8800a87947 */ /* 0x000fea000383ffff */
.L_x_96:
[----:B------:R-:W-:-:S07]  /*c600*/  MOV R0, UR21 ;  /* 0x0000001500007c02 */ /* 0x000fce0008000f00 */
.L_x_183:
[----:B---3--:R3:W4:Y:S02]  /*c610*/  SYNCS.PHASECHK.TRANS64.TRYWAIT P0, [R0+URZ+0x70], R3 ;  /* 0x00007003000075a7 */ /* 0x00872400080011ff */
[----:B----4-:R-:W-:Y:S05]  /*c620*/  @!P0 NANOSLEEP.SYNCS 0x989680 ;  /* 0x009896800000895d */ /* 0x010fea0003900000 */
[----:B------:R-:W4:Y:S02]  /*c630*/  @!P0 SYNCS.PHASECHK.TRANS64 P0, [R0+URZ+0x70], R3 ;  /* 0x00007003000085a7 */ /* 0x000f2400080010ff */
[----:B----4-:R-:W-:Y:S05]  /*c640*/  @!P0 BRA `(.L_x_183) ;  /* 0xfffffffc00f08947 */ /* 0x010fea000383ffff */
[----:B------:R-:W-:Y:S05]  /*c650*/  BRA `(.L_x_184) ;  /* 0xffffff8c00207947 */ /* 0x000fea000383ffff */
.L_x_97:
[----:B---3--:R-:W-:-:S07]  /*c660*/  MOV R0, UR21 ;  /* 0x0000001500007c02 */ /* 0x008fce0008000f00 */
.L_x_185:
[----:B---3--:R3:W4:Y:S02]  /*c670*/  SYNCS.PHASECHK.TRANS64.TRYWAIT P0, [R0+URZ+0x78], R3 ;  /* 0x00007803000075a7 */ /* 0x00872400080011ff */
[----:B----4-:R-:W-:Y:S05]  /*c680*/  @!P0 NANOSLEEP.SYNCS 0x989680 ;  /* 0x009896800000895d */ /* 0x010fea0003900000 */
[----:B------:R-:W4:Y:S02]  /*c690*/  @!P0 SYNCS.PHASECHK.TRANS64 P0, [R0+URZ+0x78], R3 ;  /* 0x00007803000085a7 */ /* 0x000f2400080010ff */
[----:B----4-:R-:W-:Y:S05]  /*c6a0*/  @!P0 BRA `(.L_x_185) ;  /* 0xfffffffc00f08947 */ /* 0x010fea000383ffff */
[----:B------:R-:W-:Y:S05]  /*c6b0*/  BRA `(.L_x_186) ;  /* 0xffffff8c00107947 */ /* 0x000fea000383ffff */
.L_x_98:
[----:B---3--:R-:W-:-:S07]  /*c6c0*/  MOV R0, UR21 ;  /* 0x0000001500007c02 */ /* 0x008fce0008000f00 */
.L_x_187:
[----:B---3--:R3:W4:Y:S02]  /*c6d0*/  SYNCS.PHASECHK.TRANS64.TRYWAIT P0, [R0+URZ+0x80], R3 ;  /* 0x00008003000075a7 */ /* 0x00872400080011ff */
[----:B----4-:R-:W-:Y:S05]  /*c6e0*/  @!P0 NANOSLEEP.SYNCS 0x989680 ;  /* 0x009896800000895d */ /* 0x010fea0003900000 */
[----:B------:R-:W4:Y:S02]  /*c6f0*/  @!P0 SYNCS.PHASECHK.TRANS64 P0, [R0+URZ+0x80], R3 ;  /* 0x00008003000085a7 */ /* 0x000f2400080010ff */
[----:B----4-:R-:W-:Y:S05]  /*c700*/  @!P0 BRA `(.L_x_187) ;  /* 0xfffffffc00f08947 */ /* 0x010fea000383ffff */
[----:B------:R-:W-:Y:S05]  /*c710*/  BRA `(.L_x_188) ;  /* 0xffffff8c00007947 */ /* 0x000fea000383ffff */
.L_x_100:
[----:B-1----:R1:W2:Y:S02]  /*c720*/  SYNCS.PHASECHK.TRANS64.TRYWAIT P0, [R3+URZ+0xa0], R0 ;  /* 0x0000a000030075a7 */ /* 0x0022a400080011ff */
[----:B--2---:R-:W-:Y:S05]  /*c730*/  @!P0 NANOSLEEP.SYNCS 0x989680 ;  /* 0x009896800000895d */ /* 0x004fea0003900000 */
[----:B------:R-:W2:Y:S02]  /*c740*/  @!P0 SYNCS.PHASECHK.TRANS64 P0, [R3+URZ+0xa0], R0 ;  /* 0x0000a000030085a7 */ /* 0x000ea400080010ff */
[----:B--2---:R-:W-:Y:S05]  /*c750*/  @!P0 BRA `(.L_x_100) ;  /* 0xfffffffc00f08947 */ /* 0x004fea000383ffff */
[----:B------:R-:W-:Y:S05]  /*c760*/  BRA `(.L_x_189) ;  /* 0xffffff8c00c87947 */ /* 0x000fea000383ffff */
.L_x_111:
[----:B-1----:R1:W2:Y:S02]  /*c770*/  SYNCS.PHASECHK.TRANS64.TRYWAIT P1, [R3+URZ+0x50], R0 ;  /* 0x00005000030075a7 */ /* 0x0022a400080211ff */
[----:B--2---:R-:W-:Y:S05]  /*c780*/  @!P1 NANOSLEEP.SYNCS 0x989680 ;  /* 0x009896800000995d */ /* 0x004fea0003900000 */
[----:B------:R-:W2:Y:S02]  /*c790*/  @!P1 SYNCS.PHASECHK.TRANS64 P1, [R3+URZ+0x50], R0 ;  /* 0x00005000030095a7 */ /* 0x000ea400080210ff */
[----:B--2---:R-:W-:Y:S05]  /*c7a0*/  @!P1 BRA `(.L_x_111) ;  /* 0xfffffffc00f09947 */ /* 0x004fea000383ffff */
[----:B------:R-:W-:Y:S05]  /*c7b0*/  BRA `(.L_x_110) ;  /* 0xffffff9c00487947 */ /* 0x000fea000383ffff */
.L_x_113:
[----:B--2---:R2:W4:Y:S02]  /*c7c0*/  SYNCS.PHASECHK.TRANS64.TRYWAIT P0, [R163+URZ+0xc0], R2 ;  /* 0x0000c002a30075a7 */ /* 0x00452400080011ff */
[----:B----4-:R-:W-:Y:S05]  /*c7d0*/  @!P0 NANOSLEEP.SYNCS 0x989680 ;  /* 0x009896800000895d */ /* 0x010fea0003900000 */
[----:B------:R-:W4:Y:S02]  /*c7e0*/  @!P0 SYNCS.PHASECHK.TRANS64 P0, [R163+URZ+0xc0], R2 ;  /* 0x0000c002a30085a7 */ /* 0x000f2400080010ff */
[----:B----4-:R-:W-:Y:S05]  /*c7f0*/  @!P0 BRA `(.L_x_113) ;  /* 0xfffffffc00f08947 */ /* 0x010fea000383ffff */
[----:B------:R-:W-:Y:S05]  /*c800*/  BRA `(.L_x_112) ;  /* 0xffffff9c00a47947 */ /* 0x000fea000383ffff */
.L_x_122:
[----:B--2---:R2:W3:Y:S02]  /*c810*/  SYNCS.PHASECHK.TRANS64.TRYWAIT P0, [R191+URZ+0x50], R0 ;  /* 0x00005000bf0075a7 */ /* 0x0044e400080011ff */
[----:B---3--:R-:W-:Y:S05]  /*c820*/  @!P0 NANOSLEEP.SYNCS 0x989680 ;  /* 0x009896800000895d */ /* 0x008fea0003900000 */
[----:B------:R-:W3:Y:S02]  /*c830*/  @!P0 SYNCS.PHASECHK.TRANS64 P0, [R191+URZ+0x50], R0 ;  /* 0x00005000bf0085a7 */ /* 0x000ee400080010ff */
[----:B---3--:R-:W-:Y:S05]  /*c840*/  @!P0 BRA `(.L_x_122) ;  /* 0xfffffffc00f08947 */ /* 0x008fea000383ffff */
[----:B------:R-:W-:Y:S05]  /*c850*/  BRA `(.L_x_121) ;  /* 0xffffffb000b07947 */ /* 0x000fea000383ffff */
.L_x_131:
[----:B--2---:R2:W3:Y:S02]  /*c860*/  SYNCS.PHASECHK.TRANS64.TRYWAIT P0, [R0+URZ+0x50], R7 ;  /* 0x00005007000075a7 */ /* 0x0044e400080011ff */
[----:B---3--:R-:W-:Y:S05]  /*c870*/  @!P0 NANOSLEEP.SYNCS 0x989680 ;  /* 0x009896800000895d */ /* 0x008fea0003900000 */
[----:B------:R-:W3:Y:S02]  /*c880*/  @!P0 SYNCS.PHASECHK.TRANS64 P0, [R0+URZ+0x50], R7 ;  /* 0x00005007000085a7 */ /* 0x000ee400080010ff */
[----:B---3--:R-:W-:Y:S05]  /*c890*/  @!P0 BRA `(.L_x_131) ;  /* 0xfffffffc00f08947 */ /* 0x008fea000383ffff */
[----:B------:R-:W-:Y:S05]  /*c8a0*/  BRA `(.L_x_130) ;  /* 0xffffffc800087947 */ /* 0x000fea000383ffff */
.L_x_140:
[----:B--2---:R2:W3:Y:S02]  /*c8b0*/  SYNCS.PHASECHK.TRANS64.TRYWAIT P0, [R0+URZ+0x50], R5 ;  /* 0x00005005000075a7 */ /* 0x0044e400080011ff */
[----:B---3--:R-:W-:Y:S05]  /*c8c0*/  @!P0 NANOSLEEP.SYNCS 0x989680 ;  /* 0x009896800000895d */ /* 0x008fea0003900000 */
[----:B------:R-:W3:Y:S02]  /*c8d0*/  @!P0 SYNCS.PHASECHK.TRANS64 P0, [R0+URZ+0x50], R5 ;  /* 0x00005005000085a7 */ /* 0x000ee400080010ff */
[----:B---3--:R-:W-:Y:S05]  /*c8e0*/  @!P0 BRA `(.L_x_140) ;  /* 0xfffffffc00f08947 */ /* 0x008fea000383ffff */
[----:B------:R-:W-:Y:S05]  /*c8f0*/  BRA `(.L_x_139) ;  /* 0xffffffdc006c7947 */ /* 0x000fea000383ffff */
        .weak           $__internal_0_$__cuda_sm10x_tcgen05_guardrail_trap_col_being_dealloced_not_returned_by_alloc
        .type           $__internal_0_$__cuda_sm10x_tcgen05_guardrail_trap_col_being_dealloced_not_returned_by_alloc,@function
        .size           $__internal_0_$__cuda_sm10x_tcgen05_guardrail_trap_col_being_dealloced_not_returned_by_alloc,($__internal_1_$__cuda_sm10x_tcgen05_guardrail_trap_phase_invalid_during_alloc - $__internal_0_$__cuda_sm10x_tcgen05_guardrail_trap_col_being_dealloced_not_returned_by_alloc)
$__internal_0_$__cuda_sm10x_tcgen05_guardrail_trap_col_being_dealloced_not_returned_by_alloc:
[----:B------:R-:W-:Y:S05]  /*c900*/  BPT.TRAP 0x1 ;  /* 0x000000040000795c */ /* 0x000fea0000300000 */
[----:B------:R-:W-:-:S04]  /*c910*/  HFMA2 R3, -RZ, RZ, 0, 0 ;  /* 0x00000000ff037431 */ /* 0x000fc800000001ff */
[----:B------:R-:W-:Y:S05]  /*c920*/  RET.REL.NODEC R2 `(_ZN7cutlass13device_kernelINS_4gemm6kernel13GemmUniversalIN4cute5tupleIJiiiiEEENS1_10collective13CollectiveMmaINS1_35MainloopSm100TmaUmmaWarpSpecializedILi5ELi2ELi2ENS5_IJNS4_1CILi2EEESB_NSA_ILi1EEEEEEEENS5_IJNSA_ILi256EEESF_NSA_ILi32EEEEEENS_12float_e4m3_tENS5_IJlSC_lEEESI_SJ_NS4_8TiledMMAINS4_8MMA_AtomIJNS4_10MMA_TraitsINS4_25SM100_MMA_F8F6F4_2x1SM_SSEJSI_SI_fSF_SF_NS4_17integral_constantINS4_4UMMA5MajorELSQ_0EEESR_NSO_INSP_7ScaleInELSS_0EEEST_EEEEEENS4_6LayoutINS5_IJSC_SC_SC_EEENS5_IJNSA_ILi0EEESY_SY_EEEEENS5_IJNS4_10UnderscoreES11_S11_EEEEENS4_28SM100_TMA_2SM_LOAD_MULTICASTENS4_14ComposedLayoutINS4_7SwizzleILi1ELi4ELi3EEENS4_18smem_ptr_flag_bitsILi8EEENSW_INS5_IJNSA_ILi8EEESG_EEENS5_IJSG_SC_EEEEEEEvNS4_8identityENS4_18SM100_TMA_2SM_LOADES1E_vS1F_EENS_8epilogue10collective18CollectiveEpilogueINS1I_23Sm100TmaWarpSpecializedILi4ELi2ELi64ELb0ELb0EEEJNS5_IJNSA_ILi128EEESF_SG_EEENS5_IJNSW_IS1N_SC_EENSW_INSA_ILi64EEESC_EEEEESI_SJ_SI_SJ_NS1I_6fusion15FusionCallbacksIS1M_NS1T_17LinearCombinationISI_fSI_fLNS_15FloatRoundStyleE2EEES1O_S1S_JEEENS4_5SM1004TMEM4LOAD26SM100_TMEM_LOAD_32dp32b64xENS4_13SM90_TMA_LOADENS15_INS16_ILi2ELi4ELi3EEES19_NSW_INS5_IJS1A_S1Q_EEENS5_IJS1Q_SC_EEEEEEENS4_39AutoVectorizingCopyWithAssumedAlignmentILi128EEENS4_14SM90_TMA_STOREES28_S2A_S2A_EEEvvEEEEvNT_6ParamsE) ;  /* 0xffffff3402b47950 */ /* 0x000fea0003c3ffff */
        .weak           $__internal_1_$__cuda_sm10x_tcgen05_guardrail_trap_phase_invalid_during_alloc
        .type           $__internal_1_$__cuda_sm10x_tcgen05_guardrail_trap_phase_invalid_during_alloc,@function
        .size           $__internal_1_$__cuda_sm10x_tcgen05_guardrail_trap_phase_invalid_during_alloc,($__internal_2_$__cuda_sm10x_tcgen05_guardrail_trap_unallocated_columns_being_dealloced - $__internal_1_$__cuda_sm10x_tcgen05_guardrail_trap_phase_invalid_during_alloc)
$__internal_1_$__cuda_sm10x_tcgen05_guardrail_trap_phase_invalid_during_alloc:
[----:B------:R-:W-:Y:S05]  /*c930*/  BPT.TRAP 0x1 ;  /* 0x000000040000795c */ /* 0x000fea0000300000 */
[----:B------:R-:W-:-:S04]  /*c940*/  MOV R5, 0x0 ;  /* 0x0000000000057802 */ /* 0x000fc80000000f00 */
[----:B------:R-:W-:Y:S05]  /*c950*/  RET.REL.NODEC R4 `(_ZN7cutlass13device_kernelINS_4gemm6kernel13GemmUniversalIN4cute5tupleIJiiiiEEENS1_10collective13CollectiveMmaINS1_35MainloopSm100TmaUmmaWarpSpecializedILi5ELi2ELi2ENS5_IJNS4_1CILi2EEESB_NSA_ILi1EEEEEEEENS5_IJNSA_ILi256EEESF_NSA_ILi32EEEEEENS_12float_e4m3_tENS5_IJlSC_lEEESI_SJ_NS4_8TiledMMAINS4_8MMA_AtomIJNS4_10MMA_TraitsINS4_25SM100_MMA_F8F6F4_2x1SM_SSEJSI_SI_fSF_SF_NS4_17integral_constantINS4_4UMMA5MajorELSQ_0EEESR_NSO_INSP_7ScaleInELSS_0EEEST_EEEEEENS4_6LayoutINS5_IJSC_SC_SC_EEENS5_IJNSA_ILi0EEESY_SY_EEEEENS5_IJNS4_10UnderscoreES11_S11_EEEEENS4_28SM100_TMA_2SM_LOAD_MULTICASTENS4_14ComposedLayoutINS4_7SwizzleILi1ELi4ELi3EEENS4_18smem_ptr_flag_bitsILi8EEENSW_INS5_IJNSA_ILi8EEESG_EEENS5_IJSG_SC_EEEEEEEvNS4_8identityENS4_18SM100_TMA_2SM_LOADES1E_vS1F_EENS_8epilogue10collective18CollectiveEpilogueINS1I_23Sm100TmaWarpSpecializedILi4ELi2ELi64ELb0ELb0EEEJNS5_IJNSA_ILi128EEESF_SG_EEENS5_IJNSW_IS1N_SC_EENSW_INSA_ILi64EEESC_EEEEESI_SJ_SI_SJ_NS1I_6fusion15FusionCallbacksIS1M_NS1T_17LinearCombinationISI_fSI_fLNS_15FloatRoundStyleE2EEES1O_S1S_JEEENS4_5SM1004TMEM4LOAD26SM100_TMEM_LOAD_32dp32b64xENS4_13SM90_TMA_LOADENS15_INS16_ILi2ELi4ELi3EEES19_NSW_INS5_IJS1A_S1Q_EEENS5_IJS1Q_SC_EEEEEEENS4_39AutoVectorizingCopyWithAssumedAlignmentILi128EEENS4_14SM90_TMA_STOREES28_S2A_S2A_EEEvvEEEEvNT_6ParamsE) ;  /* 0xffffff3404a87950 */ /* 0x000fea0003c3ffff */
        .weak           $__internal_2_$__cuda_sm10x_tcgen05_guardrail_trap_unallocated_columns_being_dealloced
        .type           $__internal_2_$__cuda_sm10x_tcgen05_guardrail_trap_unallocated_columns_being_dealloced,@function
        .size           $__internal_2_$__cuda_sm10x_tcgen05_guardrail_trap_unallocated_columns_being_dealloced,(.L_x_191 - $__internal_2_$__cuda_sm10x_tcgen05_guardrail_trap_unallocated_columns_being_dealloced)
$__internal_2_$__cuda_sm10x_tcgen05_guardrail_trap_unallocated_columns_being_dealloced:
[----:B------:R-:W-:Y:S05]  /*c960*/  BPT.TRAP 0x1 ;  /* 0x000000040000795c */ /* 0x000fea0000300000 */
[----:B------:R-:W-:-:S04]  /*c970*/  HFMA2 R3, -RZ, RZ, 0, 0 ;  /* 0x00000000ff037431 */ /* 0x000fc800000001ff */
[----:B------:R-:W-:Y:S05]  /*c980*/  RET.REL.NODEC R2 `(_ZN7cutlass13device_kernelINS_4gemm6kernel13GemmUniversalIN4cute5tupleIJiiiiEEENS1_10collective13CollectiveMmaINS1_35MainloopSm100TmaUmmaWarpSpecializedILi5ELi2ELi2ENS5_IJNS4_1CILi2EEESB_NSA_ILi1EEEEEEEENS5_IJNSA_ILi256EEESF_NSA_ILi32EEEEEENS_12float_e4m3_tENS5_IJlSC_lEEESI_SJ_NS4_8TiledMMAINS4_8MMA_AtomIJNS4_10MMA_TraitsINS4_25SM100_MMA_F8F6F4_2x1SM_SSEJSI_SI_fSF_SF_NS4_17integral_constantINS4_4UMMA5MajorELSQ_0EEESR_NSO_INSP_7ScaleInELSS_0EEEST_EEEEEENS4_6LayoutINS5_IJSC_SC_SC_EEENS5_IJNSA_ILi0EEESY_SY_EEEEENS5_IJNS4_10UnderscoreES11_S11_EEEEENS4_28SM100_TMA_2SM_LOAD_MULTICASTENS4_14ComposedLayoutINS4_7SwizzleILi1ELi4ELi3EEENS4_18smem_ptr_flag_bitsILi8EEENSW_INS5_IJNSA_ILi8EEESG_EEENS5_IJSG_SC_EEEEEEEvNS4_8identityENS4_18SM100_TMA_2SM_LOADES1E_vS1F_EENS_8epilogue10collective18CollectiveEpilogueINS1I_23Sm100TmaWarpSpecializedILi4ELi2ELi64ELb0ELb0EEEJNS5_IJNSA_ILi128EEESF_SG_EEENS5_IJNSW_IS1N_SC_EENSW_INSA_ILi64EEESC_EEEEESI_SJ_SI_SJ_NS1I_6fusion15FusionCallbacksIS1M_NS1T_17LinearCombinationISI_fSI_fLNS_15FloatRoundStyleE2EEES1O_S1S_JEEENS4_5SM1004TMEM4LOAD26SM100_TMEM_LOAD_32dp32b64xENS4_13SM90_TMA_LOADENS15_INS16_ILi2ELi4ELi3EEES19_NSW_INS5_IJS1A_S1Q_EEENS5_IJS1Q_SC_EEEEEEENS4_39AutoVectorizingCopyWithAssumedAlignmentILi128EEENS4_14SM90_TMA_STOREES28_S2A_S2A_EEEvvEEEEvNT_6ParamsE) ;  /* 0xffffff34029c7950 */ /* 0x000fea0003c3ffff */
.L_x_190:
[----:B------:R-:W-:-:S00]  /*c990*/  BRA `(.L_x_190) ;  /* 0xfffffffc00fc7947 */ /* 0x000fc0000383ffff */
[----:B------:R-:W-:-:S00]  /*c9a0*/  NOP ;  /* 0x0000000000007918 */ /* 0x000fc00000000000 */
        /* <DEDUP_REMOVED lines=13> */
.L_x_191:


//--------------------- .nv.global.init           --------------------------
	.section	.nv.global.init,"aw",@progbits
.nv.global.init:
	.type		$str$27,@object
	.size		$str$27,($str$28 - $str$27)
$str$27:
        /*0000*/ 	.byte	0x28, 0x61, 0x64, 0x64, 0x72, 0x65, 0x73, 0x73, 0x20, 0x26, 0x20, 0x6d, 0x61, 0x73, 0x6b, 0x29
        /*0010*/ 	.byte	0x20, 0x3d, 0x3d, 0x20, 0x30, 0x00
	.type		$str$28,@object
	.size		$str$28,($str$26 - $str$28)
$str$28:
        /*0016*/ 	.byte	0x2f, 0x74, 0x6d, 0x70, 0x2f, 0x63, 0x75, 0x74, 0x6c, 0x61, 0x73, 0x73, 0x5f, 0x73, 0x77, 0x65
        /*0026*/ 	.byte	0x65, 0x70, 0x5f, 0x73, 0x72, 0x63, 0x2f, 0x69, 0x6e, 0x63, 0x6c, 0x75, 0x64, 0x65, 0x2f, 0x63
        /*0036*/ 	.byte	0x75, 0x74, 0x65, 0x2f, 0x70, 0x6f, 0x69, 0x6e, 0x74, 0x65, 0x72, 0x5f, 0x66, 0x6c, 0x61, 0x67
        /*0046*/ 	.byte	0x67, 0x65, 0x64, 0x2e, 0x68, 0x70, 0x70, 0x00
	.type		$str$26,@object
	.size		$str$26,($str$25 - $str$26)
$str$26:
        /*004e*/ 	.byte	0x2f, 0x74, 0x6d, 0x70, 0x2f, 0x63, 0x75, 0x74, 0x6c, 0x61, 0x73, 0x73, 0x5f, 0x73, 0x77, 0x65
        /*005e*/ 	.byte	0x65, 0x70, 0x5f, 0x73, 0x72, 0x63, 0x2f, 0x69, 0x6e, 0x63, 0x6c, 0x75, 0x64, 0x65, 0x2f, 0x63
        /*006e*/ 	.byte	0x75, 0x74, 0x65, 0x2f, 0x61, 0x74, 0x6f, 0x6d, 0x2f, 0x63, 0x6f, 0x70, 0x79, 0x5f, 0x74, 0x72
        /*007e*/ 	.byte	0x61, 0x69, 0x74, 0x73, 0x5f, 0x73, 0x6d, 0x31, 0x30, 0x30, 0x2e, 0x68, 0x70, 0x70, 0x00
	.type		$str$25,@object
	.size		$str$25,(__unnamed_1 - $str$25)
$str$25:
        /*008d*/ 	.byte	0x28, 0x28, 0x75, 0x69, 0x6e, 0x74, 0x33, 0x32, 0x5f, 0x74, 0x28, 0x74, 0x68, 0x72, 0x65, 0x61
        /*009d*/ 	.byte	0x64, 0x49, 0x64, 0x78, 0x2e, 0x78, 0x29, 0x20, 0x2f, 0x20, 0x33, 0x32, 0x29, 0x20, 0x25, 0x20
        /*00ad*/ 	.byte	0x34, 0x29, 0x20, 0x3d, 0x3d, 0x20, 0x28, 0x28, 0x28, 0x74, 0x6d, 0x65, 0x6d, 0x5f, 0x61, 0x64
        /*00bd*/ 	.byte	0x64, 0x72, 0x20, 0x3e, 0x3e, 0x20, 0x31, 0x36, 0x29, 0x20, 0x2f, 0x20, 0x33, 0x32, 0x29, 0x20
        /*00cd*/ 	.byte	0x25, 0x20, 0x34, 0x29, 0x00
	.type		__unnamed_1,@object
	.size		__unnamed_1,(__unnamed_2 - __unnamed_1)
__unnamed_1:
        /*00d2*/ 	.byte	0x61, 0x75, 0x74, 0x6f, 0x20, 0x63, 0x75, 0x74, 0x65, 0x3a, 0x3a, 0x61, 0x73, 0x5f, 0x70, 0x6f
        /* <DEDUP_REMOVED lines=24> */
        /*0262*/ 	.byte	0x43, 0x3c, 0x38, 0x31, 0x39, 0x32, 0x3e, 0x3e, 0x3e, 0x3e, 0x5d, 0x00
	.type		__unnamed_2,@object
	.size		__unnamed_2,(__unnamed_3 - __unnamed_2)
__unnamed_2:
        /* <DEDUP_REMOVED lines=26> */
	.type		__unnamed_3,@object
	.size		__unnamed_3,(.L_3 - __unnamed_3)
__unnamed_3:
        /* <DEDUP_REMOVED lines=42> */
        /*06aa*/ 	.byte	0x3e, 0x3e, 0x3e, 0x3e, 0x5d, 0x00
.L_3:


//--------------------- .nv.shared._ZN7cutlass13device_kernelINS_4gemm6kernel13GemmUniversalIN4cute5tupleIJiiiiEEENS1_10collective13CollectiveMmaINS1_35MainloopSm100TmaUmmaWarpSpecializedILi5ELi2ELi2ENS5_IJNS4_1CILi2EEESB_NSA_ILi1EEEEEEEENS5_IJNSA_ILi256EEESF_NSA_ILi32EEEEEENS_12float_e4m3_tENS5_IJlSC_lEEESI_SJ_NS4_8TiledMMAINS4_8MMA_AtomIJNS4_10MMA_TraitsINS4_25SM100_MMA_F8F6F4_2x1SM_SSEJSI_SI_fSF_SF_NS4_17integral_constantINS4_4UMMA5MajorELSQ_0EEESR_NSO_INSP_7ScaleInELSS_0EEEST_EEEEEENS4_6LayoutINS5_IJSC_SC_SC_EEENS5_IJNSA_ILi0EEESY_SY_EEEEENS5_IJNS4_10UnderscoreES11_S11_EEEEENS4_28SM100_TMA_2SM_LOAD_MULTICASTENS4_14ComposedLayoutINS4_7SwizzleILi1ELi4ELi3EEENS4_18smem_ptr_flag_bitsILi8EEENSW_INS5_IJNSA_ILi8EEESG_EEENS5_IJSG_SC_EEEEEEEvNS4_8identityENS4_18SM100_TMA_2SM_LOADES1E_vS1F_EENS_8epilogue10collective18CollectiveEpilogueINS1I_23Sm100TmaWarpSpecializedILi4ELi2ELi64ELb0ELb0EEEJNS5_IJNSA_ILi128EEESF_SG_EEENS5_IJNSW_IS1N_SC_EENSW_INSA_ILi64EEESC_EEEEESI_SJ_SI_SJ_NS1I_6fusion15FusionCallbacksIS1M_NS1T_17LinearCombinationISI_fSI_fLNS_15FloatRoundStyleE2EEES1O_S1S_JEEENS4_5SM1004TMEM4LOAD26SM100_TMEM_LOAD_32dp32b64xENS4_13SM90_TMA_LOADENS15_INS16_ILi2ELi4ELi3EEES19_NSW_INS5_IJS1A_S1Q_EEENS5_IJS1Q_SC_EEEEEEENS4_39AutoVectorizingCopyWithAssumedAlignmentILi128EEENS4_14SM90_TMA_STOREES28_S2A_S2A_EEEvvEEEEvNT_6ParamsE --------------------------
	.section	.nv.shared._ZN7cutlass13device_kernelINS_4gemm6kernel13GemmUniversalIN4cute5tupleIJiiiiEEENS1_10collective13CollectiveMmaINS1_35MainloopSm100TmaUmmaWarpSpecializedILi5ELi2ELi2ENS5_IJNS4_1CILi2EEESB_NSA_ILi1EEEEEEEENS5_IJNSA_ILi256EEESF_NSA_ILi32EEEEEENS_12float_e4m3_tENS5_IJlSC_lEEESI_SJ_NS4_8TiledMMAINS4_8MMA_AtomIJNS4_10MMA_TraitsINS4_25SM100_MMA_F8F6F4_2x1SM_SSEJSI_SI_fSF_SF_NS4_17integral_constantINS4_4UMMA5MajorELSQ_0EEESR_NSO_INSP_7ScaleInELSS_0EEEST_EEEEEENS4_6LayoutINS5_IJSC_SC_SC_EEENS5_IJNSA_ILi0EEESY_SY_EEEEENS5_IJNS4_10UnderscoreES11_S11_EEEEENS4_28SM100_TMA_2SM_LOAD_MULTICASTENS4_14ComposedLayoutINS4_7SwizzleILi1ELi4ELi3EEENS4_18smem_ptr_flag_bitsILi8EEENSW_INS5_IJNSA_ILi8EEESG_EEENS5_IJSG_SC_EEEEEEEvNS4_8identityENS4_18SM100_TMA_2SM_LOADES1E_vS1F_EENS_8epilogue10collective18CollectiveEpilogueINS1I_23Sm100TmaWarpSpecializedILi4ELi2ELi64ELb0ELb0EEEJNS5_IJNSA_ILi128EEESF_SG_EEENS5_IJNSW_IS1N_SC_EENSW_INSA_ILi64EEESC_EEEEESI_SJ_SI_SJ_NS1I_6fusion15FusionCallbacksIS1M_NS1T_17LinearCombinationISI_fSI_fLNS_15FloatRoundStyleE2EEES1O_S1S_JEEENS4_5SM1004TMEM4LOAD26SM100_TMEM_LOAD_32dp32b64xENS4_13SM90_TMA_LOADENS15_INS16_ILi2ELi4ELi3EEES19_NSW_INS5_IJS1A_S1Q_EEENS5_IJS1Q_SC_EEEEEEENS4_39AutoVectorizingCopyWithAssumedAlignmentILi128EEENS4_14SM90_TMA_STOREES28_S2A_S2A_EEEvvEEEEvNT_6ParamsE,"aw",@nobits
	.sectionflags	@""
	.align	16
	.zero		1024


//--------------------- .nv.shared.reserved.0     --------------------------
	.section	.nv.shared.reserved.0,"aw",@nobits
	.weak		__nv_reservedSMEM_offset_0_alias
	.size		__nv_reservedSMEM_offset_0_alias, 0, 64
	.other		__nv_reservedSMEM_offset_0_alias,@"STO_CUDA_RESERVED_SHARED STV_DEFAULT"
__nv_reservedSMEM_offset_0_alias:
	.zero		0
.nv.shared.reserved.0:
	.zero		64
	.weak		__nv_reservedSMEM_tcgen05_partition
	.type		__nv_reservedSMEM_tcgen05_partition,@object
	.size		__nv_reservedSMEM_tcgen05_partition,(.L_0 - __nv_reservedSMEM_tcgen05_partition)
__nv_reservedSMEM_tcgen05_partition:
	.zero		32
.L_0:


//--------------------- .nv.global                --------------------------
	.section	.nv.global,"aw",@nobits
.nv.global:
	.type		_ZN39_INTERNAL_3a5fb8c3_4_k_cu_28447a8e_95454cute1_E,@object
	.size		_ZN39_INTERNAL_3a5fb8c3_4_k_cu_28447a8e_95454cute1_E,(_ZN39_INTERNAL_3a5fb8c3_4_k_cu_28447a8e_95454cuda3std3__45__cpo6cbeginE - _ZN39_INTERNAL_3a5fb8c3_4_k_cu_28447a8e_95454cute1_E)
_ZN39_INTERNAL_3a5fb8c3_4_k_cu_28447a8e_95454cute1_E:
	.zero		1
	.type		_ZN39_INTERNAL_3a5fb8c3_4_k_cu_28447a8e_95454cuda3std3__45__cpo6cbeginE,@object
	.size		_ZN39_INTERNAL_3a5fb8c3_4_k_cu_28447a8e_95454cuda3std3__45__cpo6cbeginE,(_ZN39_INTERNAL_3a5fb8c3_4_k_cu_28447a8e_95454cuda3std3__48in_placeE - _ZN39_INTERNAL_3a5fb8c3_4_k_cu_28447a8e_95454cuda3std3__45__cpo6cbeginE)
_ZN39_INTERNAL_3a5fb8c3_4_k_cu_28447a8e_95454cuda3std3__45__cpo6cbeginE:
	.zero		1
	.type		_ZN39_INTERNAL_3a5fb8c3_4_k_cu_28447a8e_95454cuda3std3__48in_placeE,@object
	.size		_ZN39_INTERNAL_3a5fb8c3_4_k_cu_28447a8e_95454cuda3std3__48in_placeE,(_ZN39_INTERNAL_3a5fb8c3_4_k_cu_28447a8e_95454cuda3std6ranges3__45__cpo9iter_moveE - _ZN39_INTERNAL_3a5fb8c3_4_k_cu_28447a8e_95454cuda3std3__48in_placeE)
_ZN39_INTERNAL_3a5fb8c3_4_k_cu_28447a8e_95454cuda3std3__48in_placeE:
	.zero		1
	.type		_ZN39_INTERNAL_3a5fb8c3_4_k_cu_28447a8e_95454cuda3std6ranges3__45__cpo9iter_moveE,@object
	.size		_ZN39_INTERNAL_3a5fb8c3_4_k_cu_28447a8e_95454cuda3std6ranges3__45__cpo9iter_moveE,(_ZN39_INTERNAL_3a5fb8c3_4_k_cu_28447a8e_95454cuda3std3__45__cpo5beginE - _ZN39_INTERNAL_3a5fb8c3_4_k_cu_28447a8e_95454cuda3std6ranges3__45__cpo9iter_moveE)
_ZN39_INTERNAL_3a5fb8c3_4_k_cu_28447a8e_95454cuda3std6ranges3__45__cpo9iter_moveE:
	.zero		1
	.type		_ZN39_INTERNAL_3a5fb8c3_4_k_cu_28447a8e_95454cuda3std3__45__cpo5beginE,@object
	.size		_ZN39_INTERNAL_3a5fb8c3_4_k_cu_28447a8e_95454cuda3std3__45__cpo5beginE,(_ZN39_INTERNAL_3a5fb8c3_4_k_cu_28447a8e_95454cuda3std3__441_GLOBAL__N__3a5fb8c3_4_k_cu_28447a8e_95456ignoreE - _ZN39_INTERNAL_3a5fb8c3_4_k_cu_28447a8e_95454cuda3std3__45__cpo5beginE)
_ZN39_INTERNAL_3a5fb8c3_4_k_cu_28447a8e_95454cuda3std3__45__cpo5beginE:
	.zero		1
	.type		_ZN39_INTERNAL_3a5fb8c3_4_k_cu_28447a8e_95454cuda3std3__441_GLOBAL__N__3a5fb8c3_4_k_cu_28447a8e_95456ignoreE,@object
	.size		_ZN39_INTERNAL_3a5fb8c3_4_k_cu_28447a8e_95454cuda3std3__441_GLOBAL__N__3a5fb8c3_4_k_cu_28447a8e_95456ignoreE,(_ZN39_INTERNAL_3a5fb8c3_4_k_cu_28447a8e_95454cute7productE - _ZN39_INTERNAL_3a5fb8c3_4_k_cu_28447a8e_95454cuda3std3__441_GLOBAL__N__3a5fb8c3_4_k_cu_28447a8e_95456ignoreE)
_ZN39_INTERNAL_3a5fb8c3_4_k_cu_28447a8e_95454cuda3std3__441_GLOBAL__N__3a5fb8c3_4_k_cu_28447a8e_95456ignoreE:
	.zero		1
	.type		_ZN39_INTERNAL_3a5fb8c3_4_k_cu_28447a8e_95454cute7productE,@object
	.size		_ZN39_INTERNAL_3a5fb8c3_4_k_cu_28447a8e_95454cute7productE,(_ZN39_INTERNAL_3a5fb8c3_4_k_cu_28447a8e_95454cuda3std3__45__cpo3endE - _ZN39_INTERNAL_3a5fb8c3_4_k_cu_28447a8e_95454cute7productE)
_ZN39_INTERNAL_3a5fb8c3_4_k_cu_28447a8e_95454cute7productE:
	.zero		1
	.type		_ZN39_INTERNAL_3a5fb8c3_4_k_cu_28447a8e_95454cuda3std3__45__cpo3endE,@object
	.size		_ZN39_INTERNAL_3a5fb8c3_4_k_cu_28447a8e_95454cuda3std3__45__cpo3endE,(_ZN39_INTERNAL_3a5fb8c3_4_k_cu_28447a8e_95454cuda3std3__419piecewise_constructE - _ZN39_INTERNAL_3a5fb8c3_4_k_cu_28447a8e_95454cuda3std3__45__cpo3endE)
_ZN39_INTERNAL_3a5fb8c3_4_k_cu_28447a8e_95454cuda3std3__45__cpo3endE:
	.zero		1
	.type		_ZN39_INTERNAL_3a5fb8c3_4_k_cu_28447a8e_95454cuda3std3__419piecewise_constructE,@object
	.size		_ZN39_INTERNAL_3a5fb8c3_4_k_cu_28447a8e_95454cuda3std3__419piecewise_constructE,(_ZN39_INTERNAL_3a5fb8c3_4_k_cu_28447a8e_95454cuda3std3__45__cpo4cendE - _ZN39_INTERNAL_3a5fb8c3_4_k_cu_28447a8e_95454cuda3std3__419piecewise_constructE)
_ZN39_INTERNAL_3a5fb8c3_4_k_cu_28447a8e_95454cuda3std3__419piecewise_constructE:
	.zero		1
	.type		_ZN39_INTERNAL_3a5fb8c3_4_k_cu_28447a8e_95454cuda3std3__45__cpo4cendE,@object
	.size		_ZN39_INTERNAL_3a5fb8c3_4_k_cu_28447a8e_95454cuda3std3__45__cpo4cendE,(_ZN39_INTERNAL_3a5fb8c3_4_k_cu_28447a8e_95454cuda3std6ranges3__45__cpo4swapE - _ZN39_INTERNAL_3a5fb8c3_4_k_cu_28447a8e_95454cuda3std3__45__cpo4cendE)
_ZN39_INTERNAL_3a5fb8c3_4_k_cu_28447a8e_95454cuda3std3__45__cpo4cendE:
	.zero		1
	.type		_ZN39_INTERNAL_3a5fb8c3_4_k_cu_28447a8e_95454cuda3std6ranges3__45__cpo4swapE,@object
	.size		_ZN39_INTERNAL_3a5fb8c3_4_k_cu_28447a8e_95454cuda3std6ranges3__45__cpo4swapE,(.L_11 - _ZN39_INTERNAL_3a5fb8c3_4_k_cu_28447a8e_95454cuda3std6ranges3__45__cpo4swapE)
_ZN39_INTERNAL_3a5fb8c3_4_k_cu_28447a8e_95454cuda3std6ranges3__45__cpo4swapE:
	.zero		1
.L_11:


//--------------------- .nv.constant0._ZN7cutlass13device_kernelINS_4gemm6kernel13GemmUniversalIN4cute5tupleIJiiiiEEENS1_10collective13CollectiveMmaINS1_35MainloopSm100TmaUmmaWarpSpecializedILi5ELi2ELi2ENS5_IJNS4_1CILi2EEESB_NSA_ILi1EEEEEEEENS5_IJNSA_ILi256EEESF_NSA_ILi32EEEEEENS_12float_e4m3_tENS5_IJlSC_lEEESI_SJ_NS4_8TiledMMAINS4_8MMA_AtomIJNS4_10MMA_TraitsINS4_25SM100_MMA_F8F6F4_2x1SM_SSEJSI_SI_fSF_SF_NS4_17integral_constantINS4_4UMMA5MajorELSQ_0EEESR_NSO_INSP_7ScaleInELSS_0EEEST_EEEEEENS4_6LayoutINS5_IJSC_SC_SC_EEENS5_IJNSA_ILi0EEESY_SY_EEEEENS5_IJNS4_10UnderscoreES11_S11_EEEEENS4_28SM100_TMA_2SM_LOAD_MULTICASTENS4_14ComposedLayoutINS4_7SwizzleILi1ELi4ELi3EEENS4_18smem_ptr_flag_bitsILi8EEENSW_INS5_IJNSA_ILi8EEESG_EEENS5_IJSG_SC_EEEEEEEvNS4_8identityENS4_18SM100_TMA_2SM_LOADES1E_vS1F_EENS_8epilogue10collective18CollectiveEpilogueINS1I_23Sm100TmaWarpSpecializedILi4ELi2ELi64ELb0ELb0EEEJNS5_IJNSA_ILi128EEESF_SG_EEENS5_IJNSW_IS1N_SC_EENSW_INSA_ILi64EEESC_EEEEESI_SJ_SI_SJ_NS1I_6fusion15FusionCallbacksIS1M_NS1T_17LinearCombinationISI_fSI_fLNS_15FloatRoundStyleE2EEES1O_S1S_JEEENS4_5SM1004TMEM4LOAD26SM100_TMEM_LOAD_32dp32b64xENS4_13SM90_TMA_LOADENS15_INS16_ILi2ELi4ELi3EEES19_NSW_INS5_IJS1A_S1Q_EEENS5_IJS1Q_SC_EEEEEEENS4_39AutoVectorizingCopyWithAssumedAlignmentILi128EEENS4_14SM90_TMA_STOREES28_S2A_S2A_EEEvvEEEEvNT_6ParamsE --------------------------
	.section	.nv.constant0._ZN7cutlass13device_kernelINS_4gemm6kernel13GemmUniversalIN4cute5tupleIJiiiiEEENS1_10collective13CollectiveMmaINS1_35MainloopSm100TmaUmmaWarpSpecializedILi5ELi2ELi2ENS5_IJNS4_1CILi2EEESB_NSA_ILi1EEEEEEEENS5_IJNSA_ILi256EEESF_NSA_ILi32EEEEEENS_12float_e4m3_tENS5_IJlSC_lEEESI_SJ_NS4_8TiledMMAINS4_8MMA_AtomIJNS4_10MMA_TraitsINS4_25SM100_MMA_F8F6F4_2x1SM_SSEJSI_SI_fSF_SF_NS4_17integral_constantINS4_4UMMA5MajorELSQ_0EEESR_NSO_INSP_7ScaleInELSS_0EEEST_EEEEEENS4_6LayoutINS5_IJSC_SC_SC_EEENS5_IJNSA_ILi0EEESY_SY_EEEEENS5_IJNS4_10UnderscoreES11_S11_EEEEENS4_28SM100_TMA_2SM_LOAD_MULTICASTENS4_14ComposedLayoutINS4_7SwizzleILi1ELi4ELi3EEENS4_18smem_ptr_flag_bitsILi8EEENSW_INS5_IJNSA_ILi8EEESG_EEENS5_IJSG_SC_EEEEEEEvNS4_8identityENS4_18SM100_TMA_2SM_LOADES1E_vS1F_EENS_8epilogue10collective18CollectiveEpilogueINS1I_23Sm100TmaWarpSpecializedILi4ELi2ELi64ELb0ELb0EEEJNS5_IJNSA_ILi128EEESF_SG_EEENS5_IJNSW_IS1N_SC_EENSW_INSA_ILi64EEESC_EEEEESI_SJ_SI_SJ_NS1I_6fusion15FusionCallbacksIS1M_NS1T_17LinearCombinationISI_fSI_fLNS_15FloatRoundStyleE2EEES1O_S1S_JEEENS4_5SM1004TMEM4LOAD26SM100_TMEM_LOAD_32dp32b64xENS4_13SM90_TMA_LOADENS15_INS16_ILi2ELi4ELi3EEES19_NSW_INS5_IJS1A_S1Q_EEENS5_IJS1Q_SC_EEEEEEENS4_39AutoVectorizingCopyWithAssumedAlignmentILi128EEENS4_14SM90_TMA_STOREES28_S2A_S2A_EEEvvEEEEvNT_6ParamsE,"a",@progbits
	.sectionflags	@""
	.align	4
.nv.constant0._ZN7cutlass13device_kernelINS_4gemm6kernel13GemmUniversalIN4cute5tupleIJiiiiEEENS1_10collective13CollectiveMmaINS1_35MainloopSm100TmaUmmaWarpSpecializedILi5ELi2ELi2ENS5_IJNS4_1CILi2EEESB_NSA_ILi1EEEEEEEENS5_IJNSA_ILi256EEESF_NSA_ILi32EEEEEENS_12float_e4m3_tENS5_IJlSC_lEEESI_SJ_NS4_8TiledMMAINS4_8MMA_AtomIJNS4_10MMA_TraitsINS4_25SM100_MMA_F8F6F4_2x1SM_SSEJSI_SI_fSF_SF_NS4_17integral_constantINS4_4UMMA5MajorELSQ_0EEESR_NSO_INSP_7ScaleInELSS_0EEEST_EEEEEENS4_6LayoutINS5_IJSC_SC_SC_EEENS5_IJNSA_ILi0EEESY_SY_EEEEENS5_IJNS4_10UnderscoreES11_S11_EEEEENS4_28SM100_TMA_2SM_LOAD_MULTICASTENS4_14ComposedLayoutINS4_7SwizzleILi1ELi4ELi3EEENS4_18smem_ptr_flag_bitsILi8EEENSW_INS5_IJNSA_ILi8EEESG_EEENS5_IJSG_SC_EEEEEEEvNS4_8identityENS4_18SM100_TMA_2SM_LOADES1E_vS1F_EENS_8epilogue10collective18CollectiveEpilogueINS1I_23Sm100TmaWarpSpecializedILi4ELi2ELi64ELb0ELb0EEEJNS5_IJNSA_ILi128EEESF_SG_EEENS5_IJNSW_IS1N_SC_EENSW_INSA_ILi64EEESC_EEEEESI_SJ_SI_SJ_NS1I_6fusion15FusionCallbacksIS1M_NS1T_17LinearCombinationISI_fSI_fLNS_15FloatRoundStyleE2EEES1O_S1S_JEEENS4_5SM1004TMEM4LOAD26SM100_TMEM_LOAD_32dp32b64xENS4_13SM90_TMA_LOADENS15_INS16_ILi2ELi4ELi3EEES19_NSW_INS5_IJS1A_S1Q_EEENS5_IJS1Q_SC_EEEEEEENS4_39AutoVectorizingCopyWithAssumedAlignmentILi128EEENS4_14SM90_TMA_STOREES28_S2A_S2A_EEEvvEEEEvNT_6ParamsE:
	.zero		2944


//--------------------- SYMBOLS --------------------------

	.type		.nv.reservedSmem.offset0,@object
	.size		.nv.reservedSmem.offset0,0x4
	.type		.nv.reservedSmem.cap,@object
	.size		.nv.reservedSmem.cap,0x4
	.type		__assertfail,@function
